//
// Generated by NVIDIA NVVM Compiler
//
// Compiler Build ID: CL-36424714
// Cuda compilation tools, release 13.0, V13.0.88
// Based on NVVM 20.0.0
//

.version 9.0
.target sm_100
.address_size 64

	// .globl	_Z24gemm12_8x8_double_bufferiiifPfS_fS_
// _ZZ24gemm12_8x8_double_bufferiiifPfS_fS_E6a_tile has been demoted
// _ZZ24gemm12_8x8_double_bufferiiifPfS_fS_E6b_tile has been demoted

.visible .entry _Z24gemm12_8x8_double_bufferiiifPfS_fS_(
	.param .u32 _Z24gemm12_8x8_double_bufferiiifPfS_fS__param_0,
	.param .u32 _Z24gemm12_8x8_double_bufferiiifPfS_fS__param_1,
	.param .u32 _Z24gemm12_8x8_double_bufferiiifPfS_fS__param_2,
	.param .f32 _Z24gemm12_8x8_double_bufferiiifPfS_fS__param_3,
	.param .u64 .ptr .align 1 _Z24gemm12_8x8_double_bufferiiifPfS_fS__param_4,
	.param .u64 .ptr .align 1 _Z24gemm12_8x8_double_bufferiiifPfS_fS__param_5,
	.param .f32 _Z24gemm12_8x8_double_bufferiiifPfS_fS__param_6,
	.param .u64 .ptr .align 1 _Z24gemm12_8x8_double_bufferiiifPfS_fS__param_7
)
.maxntid 256
{
	.reg .pred 	%p<4>;
	.reg .b32 	%r<107>;
	.reg .b32 	%f<1159>;
	.reg .b64 	%rd<35>;
	// demoted variable
	.shared .align 4 .b8 _ZZ24gemm12_8x8_double_bufferiiifPfS_fS_E6a_tile[8192];
	// demoted variable
	.shared .align 4 .b8 _ZZ24gemm12_8x8_double_bufferiiifPfS_fS_E6b_tile[8192];
	ld.param.u32 	%r21, [_Z24gemm12_8x8_double_bufferiiifPfS_fS__param_0];
	ld.param.u32 	%r22, [_Z24gemm12_8x8_double_bufferiiifPfS_fS__param_2];
	ld.param.u64 	%rd4, [_Z24gemm12_8x8_double_bufferiiifPfS_fS__param_4];
	ld.param.u64 	%rd5, [_Z24gemm12_8x8_double_bufferiiifPfS_fS__param_5];
	cvta.to.global.u64 	%rd6, %rd5;
	cvta.to.global.u64 	%rd7, %rd4;
	mov.u32 	%r1, %tid.x;
	mov.u32 	%r23, %ctaid.x;
	mov.u32 	%r24, %ctaid.y;
	and.b32  	%r25, %r1, 96;
	shl.b32 	%r26, %r1, 3;
	and.b32  	%r27, %r26, 24;
	or.b32  	%r2, %r27, %r25;
	shr.u32 	%r28, %r1, 1;
	and.b32  	%r29, %r28, 64;
	shl.b32 	%r30, %r1, 1;
	and.b32  	%r31, %r30, 56;
	or.b32  	%r3, %r31, %r29;
	shl.b32 	%r32, %r1, 2;
	and.b32  	%r33, %r32, 124;
	shr.u32 	%r34, %r1, 5;
	and.b32  	%r35, %r32, 4;
	shr.s32 	%r4, %r22, 3;
	shl.b32 	%r36, %r23, 7;
	cvt.s64.s32 	%rd8, %r36;
	mul.lo.s32 	%r37, %r24, %r22;
	shl.b32 	%r38, %r37, 7;
	cvt.s64.s32 	%rd9, %r38;
	mad.lo.s32 	%r39, %r21, %r34, %r33;
	cvt.s64.s32 	%rd10, %r39;
	add.s64 	%rd11, %rd8, %rd10;
	shl.b64 	%rd12, %rd11, 2;
	add.s64 	%rd1, %rd7, %rd12;
	ld.global.v4.f32 	{%f244, %f245, %f246, %f247}, [%rd1];
	mad.lo.s32 	%r40, %r22, %r28, %r35;
	cvt.s64.s32 	%rd13, %r40;
	add.s64 	%rd14, %rd9, %rd13;
	shl.b64 	%rd15, %rd14, 2;
	add.s64 	%rd2, %rd6, %rd15;
	ld.global.v4.f32 	{%f248, %f249, %f250, %f251}, [%rd2];
	shl.b32 	%r41, %r1, 4;
	mov.u32 	%r42, _ZZ24gemm12_8x8_double_bufferiiifPfS_fS_E6a_tile;
	add.s32 	%r43, %r42, %r41;
	st.shared.v4.f32 	[%r43], {%f244, %f245, %f246, %f247};
	shl.b32 	%r44, %r1, 9;
	and.b32  	%r45, %r44, 512;
	or.b32  	%r5, %r45, %r28;
	shl.b32 	%r46, %r5, 2;
	mov.u32 	%r47, _ZZ24gemm12_8x8_double_bufferiiifPfS_fS_E6b_tile;
	add.s32 	%r48, %r47, %r46;
	st.shared.f32 	[%r48], %f248;
	st.shared.f32 	[%r48+512], %f249;
	st.shared.f32 	[%r48+1024], %f250;
	st.shared.f32 	[%r48+1536], %f251;
	bar.sync 	0;
	setp.lt.s32 	%p1, %r4, 1;
	mov.f32 	%f1095, 0f00000000;
	mov.f32 	%f1096, %f1095;
	mov.f32 	%f1097, %f1095;
	mov.f32 	%f1098, %f1095;
	mov.f32 	%f1099, %f1095;
	mov.f32 	%f1100, %f1095;
	mov.f32 	%f1101, %f1095;
	mov.f32 	%f1102, %f1095;
	mov.f32 	%f1103, %f1095;
	mov.f32 	%f1104, %f1095;
	mov.f32 	%f1105, %f1095;
	mov.f32 	%f1106, %f1095;
	mov.f32 	%f1107, %f1095;
	mov.f32 	%f1108, %f1095;
	mov.f32 	%f1109, %f1095;
	mov.f32 	%f1110, %f1095;
	mov.f32 	%f1111, %f1095;
	mov.f32 	%f1112, %f1095;
	mov.f32 	%f1113, %f1095;
	mov.f32 	%f1114, %f1095;
	mov.f32 	%f1115, %f1095;
	mov.f32 	%f1116, %f1095;
	mov.f32 	%f1117, %f1095;
	mov.f32 	%f1118, %f1095;
	mov.f32 	%f1119, %f1095;
	mov.f32 	%f1120, %f1095;
	mov.f32 	%f1121, %f1095;
	mov.f32 	%f1122, %f1095;
	mov.f32 	%f1123, %f1095;
	mov.f32 	%f1124, %f1095;
	mov.f32 	%f1125, %f1095;
	mov.f32 	%f1126, %f1095;
	mov.f32 	%f1127, %f1095;
	mov.f32 	%f1128, %f1095;
	mov.f32 	%f1129, %f1095;
	mov.f32 	%f1130, %f1095;
	mov.f32 	%f1131, %f1095;
	mov.f32 	%f1132, %f1095;
	mov.f32 	%f1133, %f1095;
	mov.f32 	%f1134, %f1095;
	mov.f32 	%f1135, %f1095;
	mov.f32 	%f1136, %f1095;
	mov.f32 	%f1137, %f1095;
	mov.f32 	%f1138, %f1095;
	mov.f32 	%f1139, %f1095;
	mov.f32 	%f1140, %f1095;
	mov.f32 	%f1141, %f1095;
	mov.f32 	%f1142, %f1095;
	mov.f32 	%f1143, %f1095;
	mov.f32 	%f1144, %f1095;
	mov.f32 	%f1145, %f1095;
	mov.f32 	%f1146, %f1095;
	mov.f32 	%f1147, %f1095;
	mov.f32 	%f1148, %f1095;
	mov.f32 	%f1149, %f1095;
	mov.f32 	%f1150, %f1095;
	mov.f32 	%f1151, %f1095;
	mov.f32 	%f1152, %f1095;
	mov.f32 	%f1153, %f1095;
	mov.f32 	%f1154, %f1095;
	mov.f32 	%f1155, %f1095;
	mov.f32 	%f1156, %f1095;
	mov.f32 	%f1157, %f1095;
	mov.f32 	%f1158, %f1095;
	@%p1 bra 	$L__BB0_3;
	ld.param.u32 	%r99, [_Z24gemm12_8x8_double_bufferiiifPfS_fS__param_0];
	shl.b32 	%r52, %r3, 2;
	add.s32 	%r53, %r47, %r52;
	ld.shared.v4.f32 	{%f1030, %f1029, %f1028, %f1027}, [%r53+16];
	ld.shared.v4.f32 	{%f1022, %f1021, %f1020, %f1019}, [%r53];
	shl.b32 	%r54, %r2, 2;
	add.s32 	%r55, %r42, %r54;
	ld.shared.v4.f32 	{%f1015, %f1016, %f1017, %f1018}, [%r55+16];
	ld.shared.v4.f32 	{%f1023, %f1024, %f1025, %f1026}, [%r55];
	neg.s32 	%r102, %r4;
	add.s32 	%r101, %r4, -1;
	shl.b32 	%r8, %r99, 3;
	mov.f32 	%f1158, 0f00000000;
	mov.b32 	%r103, 0;
	mov.u32 	%r104, %r103;
	mov.u32 	%r105, %r47;
	mov.u32 	%r106, %r42;
	mov.f32 	%f1157, %f1158;
	mov.f32 	%f1156, %f1158;
	mov.f32 	%f1155, %f1158;
	mov.f32 	%f1154, %f1158;
	mov.f32 	%f1153, %f1158;
	mov.f32 	%f1152, %f1158;
	mov.f32 	%f1151, %f1158;
	mov.f32 	%f1150, %f1158;
	mov.f32 	%f1149, %f1158;
	mov.f32 	%f1148, %f1158;
	mov.f32 	%f1147, %f1158;
	mov.f32 	%f1146, %f1158;
	mov.f32 	%f1145, %f1158;
	mov.f32 	%f1144, %f1158;
	mov.f32 	%f1143, %f1158;
	mov.f32 	%f1142, %f1158;
	mov.f32 	%f1141, %f1158;
	mov.f32 	%f1140, %f1158;
	mov.f32 	%f1139, %f1158;
	mov.f32 	%f1138, %f1158;
	mov.f32 	%f1137, %f1158;
	mov.f32 	%f1136, %f1158;
	mov.f32 	%f1135, %f1158;
	mov.f32 	%f1134, %f1158;
	mov.f32 	%f1133, %f1158;
	mov.f32 	%f1132, %f1158;
	mov.f32 	%f1131, %f1158;
	mov.f32 	%f1130, %f1158;
	mov.f32 	%f1129, %f1158;
	mov.f32 	%f1128, %f1158;
	mov.f32 	%f1127, %f1158;
	mov.f32 	%f1126, %f1158;
	mov.f32 	%f1125, %f1158;
	mov.f32 	%f1124, %f1158;
	mov.f32 	%f1123, %f1158;
	mov.f32 	%f1122, %f1158;
	mov.f32 	%f1121, %f1158;
	mov.f32 	%f1120, %f1158;
	mov.f32 	%f1119, %f1158;
	mov.f32 	%f1118, %f1158;
	mov.f32 	%f1117, %f1158;
	mov.f32 	%f1116, %f1158;
	mov.f32 	%f1115, %f1158;
	mov.f32 	%f1114, %f1158;
	mov.f32 	%f1113, %f1158;
	mov.f32 	%f1112, %f1158;
	mov.f32 	%f1111, %f1158;
	mov.f32 	%f1110, %f1158;
	mov.f32 	%f1109, %f1158;
	mov.f32 	%f1108, %f1158;
	mov.f32 	%f1107, %f1158;
	mov.f32 	%f1106, %f1158;
	mov.f32 	%f1105, %f1158;
	mov.f32 	%f1104, %f1158;
	mov.f32 	%f1103, %f1158;
	mov.f32 	%f1102, %f1158;
	mov.f32 	%f1101, %f1158;
	mov.f32 	%f1100, %f1158;
	mov.f32 	%f1099, %f1158;
	mov.f32 	%f1098, %f1158;
	mov.f32 	%f1097, %f1158;
	mov.f32 	%f1096, %f1158;
	mov.f32 	%f1095, %f1158;
$L__BB0_2:
	add.s32 	%r104, %r104, 1;
	add.s32 	%r102, %r102, 1;
	setp.eq.s32 	%p2, %r102, 0;
	selp.b32 	%r56, 0, %r104, %p2;
	mul.lo.s32 	%r57, %r8, %r56;
	shl.b32 	%r58, %r56, 3;
	mul.wide.s32 	%rd16, %r57, 4;
	add.s64 	%rd17, %rd1, %rd16;
	mul.wide.u32 	%rd18, %r58, 4;
	add.s64 	%rd19, %rd2, %rd18;
	ld.global.v4.f32 	{%f253, %f254, %f255, %f256}, [%rd19];
	ld.global.v4.f32 	{%f257, %f258, %f259, %f260}, [%rd17];
	and.b32  	%r60, %r32, 384;
	shl.b32 	%r61, %r1, 5;
	and.b32  	%r62, %r61, 96;
	or.b32  	%r63, %r62, %r60;
	add.s32 	%r64, %r106, %r63;
	ld.shared.v4.f32 	{%f261, %f262, %f263, %f264}, [%r64+512];
	ld.shared.v4.f32 	{%f265, %f266, %f267, %f268}, [%r64+528];
	and.b32  	%r66, %r30, 256;
	and.b32  	%r68, %r26, 224;
	or.b32  	%r69, %r68, %r66;
	add.s32 	%r70, %r105, %r69;
	ld.shared.v4.f32 	{%f269, %f270, %f271, %f272}, [%r70+512];
	ld.shared.v4.f32 	{%f273, %f274, %f275, %f276}, [%r70+528];
	fma.rn.f32 	%f277, %f1023, %f1022, %f1095;
	fma.rn.f32 	%f278, %f1022, %f1024, %f1096;
	fma.rn.f32 	%f279, %f1025, %f1022, %f1097;
	fma.rn.f32 	%f280, %f1022, %f1026, %f1098;
	fma.rn.f32 	%f281, %f1015, %f1022, %f1099;
	fma.rn.f32 	%f282, %f1022, %f1016, %f1100;
	fma.rn.f32 	%f283, %f1017, %f1022, %f1101;
	fma.rn.f32 	%f284, %f1022, %f1018, %f1102;
	fma.rn.f32 	%f285, %f1023, %f1021, %f1103;
	fma.rn.f32 	%f286, %f1021, %f1024, %f1104;
	fma.rn.f32 	%f287, %f1025, %f1021, %f1105;
	fma.rn.f32 	%f288, %f1021, %f1026, %f1106;
	fma.rn.f32 	%f289, %f1015, %f1021, %f1107;
	fma.rn.f32 	%f290, %f1021, %f1016, %f1108;
	fma.rn.f32 	%f291, %f1017, %f1021, %f1109;
	fma.rn.f32 	%f292, %f1021, %f1018, %f1110;
	fma.rn.f32 	%f293, %f1023, %f1020, %f1111;
	fma.rn.f32 	%f294, %f1020, %f1024, %f1112;
	fma.rn.f32 	%f295, %f1025, %f1020, %f1113;
	fma.rn.f32 	%f296, %f1020, %f1026, %f1114;
	fma.rn.f32 	%f297, %f1015, %f1020, %f1115;
	fma.rn.f32 	%f298, %f1020, %f1016, %f1116;
	fma.rn.f32 	%f299, %f1017, %f1020, %f1117;
	fma.rn.f32 	%f300, %f1020, %f1018, %f1118;
	fma.rn.f32 	%f301, %f1023, %f1019, %f1119;
	fma.rn.f32 	%f302, %f1019, %f1024, %f1120;
	fma.rn.f32 	%f303, %f1025, %f1019, %f1121;
	fma.rn.f32 	%f304, %f1019, %f1026, %f1122;
	fma.rn.f32 	%f305, %f1015, %f1019, %f1123;
	fma.rn.f32 	%f306, %f1019, %f1016, %f1124;
	fma.rn.f32 	%f307, %f1017, %f1019, %f1125;
	fma.rn.f32 	%f308, %f1019, %f1018, %f1126;
	fma.rn.f32 	%f309, %f1023, %f1030, %f1127;
	fma.rn.f32 	%f310, %f1030, %f1024, %f1128;
	fma.rn.f32 	%f311, %f1025, %f1030, %f1129;
	fma.rn.f32 	%f312, %f1030, %f1026, %f1130;
	fma.rn.f32 	%f313, %f1015, %f1030, %f1131;
	fma.rn.f32 	%f314, %f1030, %f1016, %f1132;
	fma.rn.f32 	%f315, %f1017, %f1030, %f1133;
	fma.rn.f32 	%f316, %f1030, %f1018, %f1134;
	fma.rn.f32 	%f317, %f1023, %f1029, %f1135;
	fma.rn.f32 	%f318, %f1029, %f1024, %f1136;
	fma.rn.f32 	%f319, %f1025, %f1029, %f1137;
	fma.rn.f32 	%f320, %f1029, %f1026, %f1138;
	fma.rn.f32 	%f321, %f1015, %f1029, %f1139;
	fma.rn.f32 	%f322, %f1029, %f1016, %f1140;
	fma.rn.f32 	%f323, %f1017, %f1029, %f1141;
	fma.rn.f32 	%f324, %f1029, %f1018, %f1142;
	fma.rn.f32 	%f325, %f1023, %f1028, %f1143;
	fma.rn.f32 	%f326, %f1028, %f1024, %f1144;
	fma.rn.f32 	%f327, %f1025, %f1028, %f1145;
	fma.rn.f32 	%f328, %f1028, %f1026, %f1146;
	fma.rn.f32 	%f329, %f1015, %f1028, %f1147;
	fma.rn.f32 	%f330, %f1028, %f1016, %f1148;
	fma.rn.f32 	%f331, %f1017, %f1028, %f1149;
	fma.rn.f32 	%f332, %f1028, %f1018, %f1150;
	fma.rn.f32 	%f333, %f1023, %f1027, %f1151;
	fma.rn.f32 	%f334, %f1027, %f1024, %f1152;
	fma.rn.f32 	%f335, %f1025, %f1027, %f1153;
	fma.rn.f32 	%f336, %f1027, %f1026, %f1154;
	fma.rn.f32 	%f337, %f1015, %f1027, %f1155;
	fma.rn.f32 	%f338, %f1027, %f1016, %f1156;
	fma.rn.f32 	%f339, %f1017, %f1027, %f1157;
	fma.rn.f32 	%f340, %f1027, %f1018, %f1158;
	ld.shared.v4.f32 	{%f341, %f342, %f343, %f344}, [%r64+1024];
	ld.shared.v4.f32 	{%f345, %f346, %f347, %f348}, [%r64+1040];
	ld.shared.v4.f32 	{%f349, %f350, %f351, %f352}, [%r70+1024];
	ld.shared.v4.f32 	{%f353, %f354, %f355, %f356}, [%r70+1040];
	fma.rn.f32 	%f357, %f261, %f269, %f277;
	fma.rn.f32 	%f358, %f269, %f262, %f278;
	fma.rn.f32 	%f359, %f263, %f269, %f279;
	fma.rn.f32 	%f360, %f269, %f264, %f280;
	fma.rn.f32 	%f361, %f265, %f269, %f281;
	fma.rn.f32 	%f362, %f269, %f266, %f282;
	fma.rn.f32 	%f363, %f267, %f269, %f283;
	fma.rn.f32 	%f364, %f269, %f268, %f284;
	fma.rn.f32 	%f365, %f261, %f270, %f285;
	fma.rn.f32 	%f366, %f270, %f262, %f286;
	fma.rn.f32 	%f367, %f263, %f270, %f287;
	fma.rn.f32 	%f368, %f270, %f264, %f288;
	fma.rn.f32 	%f369, %f265, %f270, %f289;
	fma.rn.f32 	%f370, %f270, %f266, %f290;
	fma.rn.f32 	%f371, %f267, %f270, %f291;
	fma.rn.f32 	%f372, %f270, %f268, %f292;
	fma.rn.f32 	%f373, %f261, %f271, %f293;
	fma.rn.f32 	%f374, %f271, %f262, %f294;
	fma.rn.f32 	%f375, %f263, %f271, %f295;
	fma.rn.f32 	%f376, %f271, %f264, %f296;
	fma.rn.f32 	%f377, %f265, %f271, %f297;
	fma.rn.f32 	%f378, %f271, %f266, %f298;
	fma.rn.f32 	%f379, %f267, %f271, %f299;
	fma.rn.f32 	%f380, %f271, %f268, %f300;
	fma.rn.f32 	%f381, %f261, %f272, %f301;
	fma.rn.f32 	%f382, %f272, %f262, %f302;
	fma.rn.f32 	%f383, %f263, %f272, %f303;
	fma.rn.f32 	%f384, %f272, %f264, %f304;
	fma.rn.f32 	%f385, %f265, %f272, %f305;
	fma.rn.f32 	%f386, %f272, %f266, %f306;
	fma.rn.f32 	%f387, %f267, %f272, %f307;
	fma.rn.f32 	%f388, %f272, %f268, %f308;
	fma.rn.f32 	%f389, %f261, %f273, %f309;
	fma.rn.f32 	%f390, %f273, %f262, %f310;
	fma.rn.f32 	%f391, %f263, %f273, %f311;
	fma.rn.f32 	%f392, %f273, %f264, %f312;
	fma.rn.f32 	%f393, %f265, %f273, %f313;
	fma.rn.f32 	%f394, %f273, %f266, %f314;
	fma.rn.f32 	%f395, %f267, %f273, %f315;
	fma.rn.f32 	%f396, %f273, %f268, %f316;
	fma.rn.f32 	%f397, %f261, %f274, %f317;
	fma.rn.f32 	%f398, %f274, %f262, %f318;
	fma.rn.f32 	%f399, %f263, %f274, %f319;
	fma.rn.f32 	%f400, %f274, %f264, %f320;
	fma.rn.f32 	%f401, %f265, %f274, %f321;
	fma.rn.f32 	%f402, %f274, %f266, %f322;
	fma.rn.f32 	%f403, %f267, %f274, %f323;
	fma.rn.f32 	%f404, %f274, %f268, %f324;
	fma.rn.f32 	%f405, %f261, %f275, %f325;
	fma.rn.f32 	%f406, %f275, %f262, %f326;
	fma.rn.f32 	%f407, %f263, %f275, %f327;
	fma.rn.f32 	%f408, %f275, %f264, %f328;
	fma.rn.f32 	%f409, %f265, %f275, %f329;
	fma.rn.f32 	%f410, %f275, %f266, %f330;
	fma.rn.f32 	%f411, %f267, %f275, %f331;
	fma.rn.f32 	%f412, %f275, %f268, %f332;
	fma.rn.f32 	%f413, %f261, %f276, %f333;
	fma.rn.f32 	%f414, %f276, %f262, %f334;
	fma.rn.f32 	%f415, %f263, %f276, %f335;
	fma.rn.f32 	%f416, %f276, %f264, %f336;
	fma.rn.f32 	%f417, %f265, %f276, %f337;
	fma.rn.f32 	%f418, %f276, %f266, %f338;
	fma.rn.f32 	%f419, %f267, %f276, %f339;
	fma.rn.f32 	%f420, %f276, %f268, %f340;
	ld.shared.v4.f32 	{%f421, %f422, %f423, %f424}, [%r64+1536];
	ld.shared.v4.f32 	{%f425, %f426, %f427, %f428}, [%r64+1552];
	ld.shared.v4.f32 	{%f429, %f430, %f431, %f432}, [%r70+1536];
	ld.shared.v4.f32 	{%f433, %f434, %f435, %f436}, [%r70+1552];
	fma.rn.f32 	%f437, %f341, %f349, %f357;
	fma.rn.f32 	%f438, %f349, %f342, %f358;
	fma.rn.f32 	%f439, %f343, %f349, %f359;
	fma.rn.f32 	%f440, %f349, %f344, %f360;
	fma.rn.f32 	%f441, %f345, %f349, %f361;
	fma.rn.f32 	%f442, %f349, %f346, %f362;
	fma.rn.f32 	%f443, %f347, %f349, %f363;
	fma.rn.f32 	%f444, %f349, %f348, %f364;
	fma.rn.f32 	%f445, %f341, %f350, %f365;
	fma.rn.f32 	%f446, %f350, %f342, %f366;
	fma.rn.f32 	%f447, %f343, %f350, %f367;
	fma.rn.f32 	%f448, %f350, %f344, %f368;
	fma.rn.f32 	%f449, %f345, %f350, %f369;
	fma.rn.f32 	%f450, %f350, %f346, %f370;
	fma.rn.f32 	%f451, %f347, %f350, %f371;
	fma.rn.f32 	%f452, %f350, %f348, %f372;
	fma.rn.f32 	%f453, %f341, %f351, %f373;
	fma.rn.f32 	%f454, %f351, %f342, %f374;
	fma.rn.f32 	%f455, %f343, %f351, %f375;
	fma.rn.f32 	%f456, %f351, %f344, %f376;
	fma.rn.f32 	%f457, %f345, %f351, %f377;
	fma.rn.f32 	%f458, %f351, %f346, %f378;
	fma.rn.f32 	%f459, %f347, %f351, %f379;
	fma.rn.f32 	%f460, %f351, %f348, %f380;
	fma.rn.f32 	%f461, %f341, %f352, %f381;
	fma.rn.f32 	%f462, %f352, %f342, %f382;
	fma.rn.f32 	%f463, %f343, %f352, %f383;
	fma.rn.f32 	%f464, %f352, %f344, %f384;
	fma.rn.f32 	%f465, %f345, %f352, %f385;
	fma.rn.f32 	%f466, %f352, %f346, %f386;
	fma.rn.f32 	%f467, %f347, %f352, %f387;
	fma.rn.f32 	%f468, %f352, %f348, %f388;
	fma.rn.f32 	%f469, %f341, %f353, %f389;
	fma.rn.f32 	%f470, %f353, %f342, %f390;
	fma.rn.f32 	%f471, %f343, %f353, %f391;
	fma.rn.f32 	%f472, %f353, %f344, %f392;
	fma.rn.f32 	%f473, %f345, %f353, %f393;
	fma.rn.f32 	%f474, %f353, %f346, %f394;
	fma.rn.f32 	%f475, %f347, %f353, %f395;
	fma.rn.f32 	%f476, %f353, %f348, %f396;
	fma.rn.f32 	%f477, %f341, %f354, %f397;
	fma.rn.f32 	%f478, %f354, %f342, %f398;
	fma.rn.f32 	%f479, %f343, %f354, %f399;
	fma.rn.f32 	%f480, %f354, %f344, %f400;
	fma.rn.f32 	%f481, %f345, %f354, %f401;
	fma.rn.f32 	%f482, %f354, %f346, %f402;
	fma.rn.f32 	%f483, %f347, %f354, %f403;
	fma.rn.f32 	%f484, %f354, %f348, %f404;
	fma.rn.f32 	%f485, %f341, %f355, %f405;
	fma.rn.f32 	%f486, %f355, %f342, %f406;
	fma.rn.f32 	%f487, %f343, %f355, %f407;
	fma.rn.f32 	%f488, %f355, %f344, %f408;
	fma.rn.f32 	%f489, %f345, %f355, %f409;
	fma.rn.f32 	%f490, %f355, %f346, %f410;
	fma.rn.f32 	%f491, %f347, %f355, %f411;
	fma.rn.f32 	%f492, %f355, %f348, %f412;
	fma.rn.f32 	%f493, %f341, %f356, %f413;
	fma.rn.f32 	%f494, %f356, %f342, %f414;
	fma.rn.f32 	%f495, %f343, %f356, %f415;
	fma.rn.f32 	%f496, %f356, %f344, %f416;
	fma.rn.f32 	%f497, %f345, %f356, %f417;
	fma.rn.f32 	%f498, %f356, %f346, %f418;
	fma.rn.f32 	%f499, %f347, %f356, %f419;
	fma.rn.f32 	%f500, %f356, %f348, %f420;
	ld.shared.v4.f32 	{%f501, %f502, %f503, %f504}, [%r64+2048];
	ld.shared.v4.f32 	{%f505, %f506, %f507, %f508}, [%r64+2064];
	ld.shared.v4.f32 	{%f509, %f510, %f511, %f512}, [%r70+2048];
	ld.shared.v4.f32 	{%f513, %f514, %f515, %f516}, [%r70+2064];
	fma.rn.f32 	%f517, %f421, %f429, %f437;
	fma.rn.f32 	%f518, %f429, %f422, %f438;
	fma.rn.f32 	%f519, %f423, %f429, %f439;
	fma.rn.f32 	%f520, %f429, %f424, %f440;
	fma.rn.f32 	%f521, %f425, %f429, %f441;
	fma.rn.f32 	%f522, %f429, %f426, %f442;
	fma.rn.f32 	%f523, %f427, %f429, %f443;
	fma.rn.f32 	%f524, %f429, %f428, %f444;
	fma.rn.f32 	%f525, %f421, %f430, %f445;
	fma.rn.f32 	%f526, %f430, %f422, %f446;
	fma.rn.f32 	%f527, %f423, %f430, %f447;
	fma.rn.f32 	%f528, %f430, %f424, %f448;
	fma.rn.f32 	%f529, %f425, %f430, %f449;
	fma.rn.f32 	%f530, %f430, %f426, %f450;
	fma.rn.f32 	%f531, %f427, %f430, %f451;
	fma.rn.f32 	%f532, %f430, %f428, %f452;
	fma.rn.f32 	%f533, %f421, %f431, %f453;
	fma.rn.f32 	%f534, %f431, %f422, %f454;
	fma.rn.f32 	%f535, %f423, %f431, %f455;
	fma.rn.f32 	%f536, %f431, %f424, %f456;
	fma.rn.f32 	%f537, %f425, %f431, %f457;
	fma.rn.f32 	%f538, %f431, %f426, %f458;
	fma.rn.f32 	%f539, %f427, %f431, %f459;
	fma.rn.f32 	%f540, %f431, %f428, %f460;
	fma.rn.f32 	%f541, %f421, %f432, %f461;
	fma.rn.f32 	%f542, %f432, %f422, %f462;
	fma.rn.f32 	%f543, %f423, %f432, %f463;
	fma.rn.f32 	%f544, %f432, %f424, %f464;
	fma.rn.f32 	%f545, %f425, %f432, %f465;
	fma.rn.f32 	%f546, %f432, %f426, %f466;
	fma.rn.f32 	%f547, %f427, %f432, %f467;
	fma.rn.f32 	%f548, %f432, %f428, %f468;
	fma.rn.f32 	%f549, %f421, %f433, %f469;
	fma.rn.f32 	%f550, %f433, %f422, %f470;
	fma.rn.f32 	%f551, %f423, %f433, %f471;
	fma.rn.f32 	%f552, %f433, %f424, %f472;
	fma.rn.f32 	%f553, %f425, %f433, %f473;
	fma.rn.f32 	%f554, %f433, %f426, %f474;
	fma.rn.f32 	%f555, %f427, %f433, %f475;
	fma.rn.f32 	%f556, %f433, %f428, %f476;
	fma.rn.f32 	%f557, %f421, %f434, %f477;
	fma.rn.f32 	%f558, %f434, %f422, %f478;
	fma.rn.f32 	%f559, %f423, %f434, %f479;
	fma.rn.f32 	%f560, %f434, %f424, %f480;
	fma.rn.f32 	%f561, %f425, %f434, %f481;
	fma.rn.f32 	%f562, %f434, %f426, %f482;
	fma.rn.f32 	%f563, %f427, %f434, %f483;
	fma.rn.f32 	%f564, %f434, %f428, %f484;
	fma.rn.f32 	%f565, %f421, %f435, %f485;
	fma.rn.f32 	%f566, %f435, %f422, %f486;
	fma.rn.f32 	%f567, %f423, %f435, %f487;
	fma.rn.f32 	%f568, %f435, %f424, %f488;
	fma.rn.f32 	%f569, %f425, %f435, %f489;
	fma.rn.f32 	%f570, %f435, %f426, %f490;
	fma.rn.f32 	%f571, %f427, %f435, %f491;
	fma.rn.f32 	%f572, %f435, %f428, %f492;
	fma.rn.f32 	%f573, %f421, %f436, %f493;
	fma.rn.f32 	%f574, %f436, %f422, %f494;
	fma.rn.f32 	%f575, %f423, %f436, %f495;
	fma.rn.f32 	%f576, %f436, %f424, %f496;
	fma.rn.f32 	%f577, %f425, %f436, %f497;
	fma.rn.f32 	%f578, %f436, %f426, %f498;
	fma.rn.f32 	%f579, %f427, %f436, %f499;
	fma.rn.f32 	%f580, %f436, %f428, %f500;
	ld.shared.v4.f32 	{%f581, %f582, %f583, %f584}, [%r64+2560];
	ld.shared.v4.f32 	{%f585, %f586, %f587, %f588}, [%r64+2576];
	ld.shared.v4.f32 	{%f589, %f590, %f591, %f592}, [%r70+2560];
	ld.shared.v4.f32 	{%f593, %f594, %f595, %f596}, [%r70+2576];
	fma.rn.f32 	%f597, %f501, %f509, %f517;
	fma.rn.f32 	%f598, %f509, %f502, %f518;
	fma.rn.f32 	%f599, %f503, %f509, %f519;
	fma.rn.f32 	%f600, %f509, %f504, %f520;
	fma.rn.f32 	%f601, %f505, %f509, %f521;
	fma.rn.f32 	%f602, %f509, %f506, %f522;
	fma.rn.f32 	%f603, %f507, %f509, %f523;
	fma.rn.f32 	%f604, %f509, %f508, %f524;
	fma.rn.f32 	%f605, %f501, %f510, %f525;
	fma.rn.f32 	%f606, %f510, %f502, %f526;
	fma.rn.f32 	%f607, %f503, %f510, %f527;
	fma.rn.f32 	%f608, %f510, %f504, %f528;
	fma.rn.f32 	%f609, %f505, %f510, %f529;
	fma.rn.f32 	%f610, %f510, %f506, %f530;
	fma.rn.f32 	%f611, %f507, %f510, %f531;
	fma.rn.f32 	%f612, %f510, %f508, %f532;
	fma.rn.f32 	%f613, %f501, %f511, %f533;
	fma.rn.f32 	%f614, %f511, %f502, %f534;
	fma.rn.f32 	%f615, %f503, %f511, %f535;
	fma.rn.f32 	%f616, %f511, %f504, %f536;
	fma.rn.f32 	%f617, %f505, %f511, %f537;
	fma.rn.f32 	%f618, %f511, %f506, %f538;
	fma.rn.f32 	%f619, %f507, %f511, %f539;
	fma.rn.f32 	%f620, %f511, %f508, %f540;
	fma.rn.f32 	%f621, %f501, %f512, %f541;
	fma.rn.f32 	%f622, %f512, %f502, %f542;
	fma.rn.f32 	%f623, %f503, %f512, %f543;
	fma.rn.f32 	%f624, %f512, %f504, %f544;
	fma.rn.f32 	%f625, %f505, %f512, %f545;
	fma.rn.f32 	%f626, %f512, %f506, %f546;
	fma.rn.f32 	%f627, %f507, %f512, %f547;
	fma.rn.f32 	%f628, %f512, %f508, %f548;
	fma.rn.f32 	%f629, %f501, %f513, %f549;
	fma.rn.f32 	%f630, %f513, %f502, %f550;
	fma.rn.f32 	%f631, %f503, %f513, %f551;
	fma.rn.f32 	%f632, %f513, %f504, %f552;
	fma.rn.f32 	%f633, %f505, %f513, %f553;
	fma.rn.f32 	%f634, %f513, %f506, %f554;
	fma.rn.f32 	%f635, %f507, %f513, %f555;
	fma.rn.f32 	%f636, %f513, %f508, %f556;
	fma.rn.f32 	%f637, %f501, %f514, %f557;
	fma.rn.f32 	%f638, %f514, %f502, %f558;
	fma.rn.f32 	%f639, %f503, %f514, %f559;
	fma.rn.f32 	%f640, %f514, %f504, %f560;
	fma.rn.f32 	%f641, %f505, %f514, %f561;
	fma.rn.f32 	%f642, %f514, %f506, %f562;
	fma.rn.f32 	%f643, %f507, %f514, %f563;
	fma.rn.f32 	%f644, %f514, %f508, %f564;
	fma.rn.f32 	%f645, %f501, %f515, %f565;
	fma.rn.f32 	%f646, %f515, %f502, %f566;
	fma.rn.f32 	%f647, %f503, %f515, %f567;
	fma.rn.f32 	%f648, %f515, %f504, %f568;
	fma.rn.f32 	%f649, %f505, %f515, %f569;
	fma.rn.f32 	%f650, %f515, %f506, %f570;
	fma.rn.f32 	%f651, %f507, %f515, %f571;
	fma.rn.f32 	%f652, %f515, %f508, %f572;
	fma.rn.f32 	%f653, %f501, %f516, %f573;
	fma.rn.f32 	%f654, %f516, %f502, %f574;
	fma.rn.f32 	%f655, %f503, %f516, %f575;
	fma.rn.f32 	%f656, %f516, %f504, %f576;
	fma.rn.f32 	%f657, %f505, %f516, %f577;
	fma.rn.f32 	%f658, %f516, %f506, %f578;
	fma.rn.f32 	%f659, %f507, %f516, %f579;
	fma.rn.f32 	%f660, %f516, %f508, %f580;
	ld.shared.v4.f32 	{%f661, %f662, %f663, %f664}, [%r64+3072];
	ld.shared.v4.f32 	{%f665, %f666, %f667, %f668}, [%r64+3088];
	ld.shared.v4.f32 	{%f669, %f670, %f671, %f672}, [%r70+3072];
	ld.shared.v4.f32 	{%f673, %f674, %f675, %f676}, [%r70+3088];
	fma.rn.f32 	%f677, %f581, %f589, %f597;
	fma.rn.f32 	%f678, %f589, %f582, %f598;
	fma.rn.f32 	%f679, %f583, %f589, %f599;
	fma.rn.f32 	%f680, %f589, %f584, %f600;
	fma.rn.f32 	%f681, %f585, %f589, %f601;
	fma.rn.f32 	%f682, %f589, %f586, %f602;
	fma.rn.f32 	%f683, %f587, %f589, %f603;
	fma.rn.f32 	%f684, %f589, %f588, %f604;
	fma.rn.f32 	%f685, %f581, %f590, %f605;
	fma.rn.f32 	%f686, %f590, %f582, %f606;
	fma.rn.f32 	%f687, %f583, %f590, %f607;
	fma.rn.f32 	%f688, %f590, %f584, %f608;
	fma.rn.f32 	%f689, %f585, %f590, %f609;
	fma.rn.f32 	%f690, %f590, %f586, %f610;
	fma.rn.f32 	%f691, %f587, %f590, %f611;
	fma.rn.f32 	%f692, %f590, %f588, %f612;
	fma.rn.f32 	%f693, %f581, %f591, %f613;
	fma.rn.f32 	%f694, %f591, %f582, %f614;
	fma.rn.f32 	%f695, %f583, %f591, %f615;
	fma.rn.f32 	%f696, %f591, %f584, %f616;
	fma.rn.f32 	%f697, %f585, %f591, %f617;
	fma.rn.f32 	%f698, %f591, %f586, %f618;
	fma.rn.f32 	%f699, %f587, %f591, %f619;
	fma.rn.f32 	%f700, %f591, %f588, %f620;
	fma.rn.f32 	%f701, %f581, %f592, %f621;
	fma.rn.f32 	%f702, %f592, %f582, %f622;
	fma.rn.f32 	%f703, %f583, %f592, %f623;
	fma.rn.f32 	%f704, %f592, %f584, %f624;
	fma.rn.f32 	%f705, %f585, %f592, %f625;
	fma.rn.f32 	%f706, %f592, %f586, %f626;
	fma.rn.f32 	%f707, %f587, %f592, %f627;
	fma.rn.f32 	%f708, %f592, %f588, %f628;
	fma.rn.f32 	%f709, %f581, %f593, %f629;
	fma.rn.f32 	%f710, %f593, %f582, %f630;
	fma.rn.f32 	%f711, %f583, %f593, %f631;
	fma.rn.f32 	%f712, %f593, %f584, %f632;
	fma.rn.f32 	%f713, %f585, %f593, %f633;
	fma.rn.f32 	%f714, %f593, %f586, %f634;
	fma.rn.f32 	%f715, %f587, %f593, %f635;
	fma.rn.f32 	%f716, %f593, %f588, %f636;
	fma.rn.f32 	%f717, %f581, %f594, %f637;
	fma.rn.f32 	%f718, %f594, %f582, %f638;
	fma.rn.f32 	%f719, %f583, %f594, %f639;
	fma.rn.f32 	%f720, %f594, %f584, %f640;
	fma.rn.f32 	%f721, %f585, %f594, %f641;
	fma.rn.f32 	%f722, %f594, %f586, %f642;
	fma.rn.f32 	%f723, %f587, %f594, %f643;
	fma.rn.f32 	%f724, %f594, %f588, %f644;
	fma.rn.f32 	%f725, %f581, %f595, %f645;
	fma.rn.f32 	%f726, %f595, %f582, %f646;
	fma.rn.f32 	%f727, %f583, %f595, %f647;
	fma.rn.f32 	%f728, %f595, %f584, %f648;
	fma.rn.f32 	%f729, %f585, %f595, %f649;
	fma.rn.f32 	%f730, %f595, %f586, %f650;
	fma.rn.f32 	%f731, %f587, %f595, %f651;
	fma.rn.f32 	%f732, %f595, %f588, %f652;
	fma.rn.f32 	%f733, %f581, %f596, %f653;
	fma.rn.f32 	%f734, %f596, %f582, %f654;
	fma.rn.f32 	%f735, %f583, %f596, %f655;
	fma.rn.f32 	%f736, %f596, %f584, %f656;
	fma.rn.f32 	%f737, %f585, %f596, %f657;
	fma.rn.f32 	%f738, %f596, %f586, %f658;
	fma.rn.f32 	%f739, %f587, %f596, %f659;
	fma.rn.f32 	%f740, %f596, %f588, %f660;
	ld.shared.v4.f32 	{%f741, %f742, %f743, %f744}, [%r64+3584];
	ld.shared.v4.f32 	{%f745, %f746, %f747, %f748}, [%r64+3600];
	ld.shared.v4.f32 	{%f749, %f750, %f751, %f752}, [%r70+3584];
	ld.shared.v4.f32 	{%f753, %f754, %f755, %f756}, [%r70+3600];
	fma.rn.f32 	%f757, %f661, %f669, %f677;
	fma.rn.f32 	%f758, %f669, %f662, %f678;
	fma.rn.f32 	%f759, %f663, %f669, %f679;
	fma.rn.f32 	%f760, %f669, %f664, %f680;
	fma.rn.f32 	%f761, %f665, %f669, %f681;
	fma.rn.f32 	%f762, %f669, %f666, %f682;
	fma.rn.f32 	%f763, %f667, %f669, %f683;
	fma.rn.f32 	%f764, %f669, %f668, %f684;
	fma.rn.f32 	%f765, %f661, %f670, %f685;
	fma.rn.f32 	%f766, %f670, %f662, %f686;
	fma.rn.f32 	%f767, %f663, %f670, %f687;
	fma.rn.f32 	%f768, %f670, %f664, %f688;
	fma.rn.f32 	%f769, %f665, %f670, %f689;
	fma.rn.f32 	%f770, %f670, %f666, %f690;
	fma.rn.f32 	%f771, %f667, %f670, %f691;
	fma.rn.f32 	%f772, %f670, %f668, %f692;
	fma.rn.f32 	%f773, %f661, %f671, %f693;
	fma.rn.f32 	%f774, %f671, %f662, %f694;
	fma.rn.f32 	%f775, %f663, %f671, %f695;
	fma.rn.f32 	%f776, %f671, %f664, %f696;
	fma.rn.f32 	%f777, %f665, %f671, %f697;
	fma.rn.f32 	%f778, %f671, %f666, %f698;
	fma.rn.f32 	%f779, %f667, %f671, %f699;
	fma.rn.f32 	%f780, %f671, %f668, %f700;
	fma.rn.f32 	%f781, %f661, %f672, %f701;
	fma.rn.f32 	%f782, %f672, %f662, %f702;
	fma.rn.f32 	%f783, %f663, %f672, %f703;
	fma.rn.f32 	%f784, %f672, %f664, %f704;
	fma.rn.f32 	%f785, %f665, %f672, %f705;
	fma.rn.f32 	%f786, %f672, %f666, %f706;
	fma.rn.f32 	%f787, %f667, %f672, %f707;
	fma.rn.f32 	%f788, %f672, %f668, %f708;
	fma.rn.f32 	%f789, %f661, %f673, %f709;
	fma.rn.f32 	%f790, %f673, %f662, %f710;
	fma.rn.f32 	%f791, %f663, %f673, %f711;
	fma.rn.f32 	%f792, %f673, %f664, %f712;
	fma.rn.f32 	%f793, %f665, %f673, %f713;
	fma.rn.f32 	%f794, %f673, %f666, %f714;
	fma.rn.f32 	%f795, %f667, %f673, %f715;
	fma.rn.f32 	%f796, %f673, %f668, %f716;
	fma.rn.f32 	%f797, %f661, %f674, %f717;
	fma.rn.f32 	%f798, %f674, %f662, %f718;
	fma.rn.f32 	%f799, %f663, %f674, %f719;
	fma.rn.f32 	%f800, %f674, %f664, %f720;
	fma.rn.f32 	%f801, %f665, %f674, %f721;
	fma.rn.f32 	%f802, %f674, %f666, %f722;
	fma.rn.f32 	%f803, %f667, %f674, %f723;
	fma.rn.f32 	%f804, %f674, %f668, %f724;
	fma.rn.f32 	%f805, %f661, %f675, %f725;
	fma.rn.f32 	%f806, %f675, %f662, %f726;
	fma.rn.f32 	%f807, %f663, %f675, %f727;
	fma.rn.f32 	%f808, %f675, %f664, %f728;
	fma.rn.f32 	%f809, %f665, %f675, %f729;
	fma.rn.f32 	%f810, %f675, %f666, %f730;
	fma.rn.f32 	%f811, %f667, %f675, %f731;
	fma.rn.f32 	%f812, %f675, %f668, %f732;
	fma.rn.f32 	%f813, %f661, %f676, %f733;
	fma.rn.f32 	%f814, %f676, %f662, %f734;
	fma.rn.f32 	%f815, %f663, %f676, %f735;
	fma.rn.f32 	%f816, %f676, %f664, %f736;
	fma.rn.f32 	%f817, %f665, %f676, %f737;
	fma.rn.f32 	%f818, %f676, %f666, %f738;
	fma.rn.f32 	%f819, %f667, %f676, %f739;
	fma.rn.f32 	%f820, %f676, %f668, %f740;
	fma.rn.f32 	%f1095, %f741, %f749, %f757;
	fma.rn.f32 	%f1096, %f749, %f742, %f758;
	fma.rn.f32 	%f1097, %f743, %f749, %f759;
	fma.rn.f32 	%f1098, %f749, %f744, %f760;
	fma.rn.f32 	%f1099, %f745, %f749, %f761;
	fma.rn.f32 	%f1100, %f749, %f746, %f762;
	fma.rn.f32 	%f1101, %f747, %f749, %f763;
	fma.rn.f32 	%f1102, %f749, %f748, %f764;
	fma.rn.f32 	%f1103, %f741, %f750, %f765;
	fma.rn.f32 	%f1104, %f750, %f742, %f766;
	fma.rn.f32 	%f1105, %f743, %f750, %f767;
	fma.rn.f32 	%f1106, %f750, %f744, %f768;
	fma.rn.f32 	%f1107, %f745, %f750, %f769;
	fma.rn.f32 	%f1108, %f750, %f746, %f770;
	fma.rn.f32 	%f1109, %f747, %f750, %f771;
	fma.rn.f32 	%f1110, %f750, %f748, %f772;
	fma.rn.f32 	%f1111, %f741, %f751, %f773;
	fma.rn.f32 	%f1112, %f751, %f742, %f774;
	fma.rn.f32 	%f1113, %f743, %f751, %f775;
	fma.rn.f32 	%f1114, %f751, %f744, %f776;
	fma.rn.f32 	%f1115, %f745, %f751, %f777;
	fma.rn.f32 	%f1116, %f751, %f746, %f778;
	fma.rn.f32 	%f1117, %f747, %f751, %f779;
	fma.rn.f32 	%f1118, %f751, %f748, %f780;
	fma.rn.f32 	%f1119, %f741, %f752, %f781;
	fma.rn.f32 	%f1120, %f752, %f742, %f782;
	fma.rn.f32 	%f1121, %f743, %f752, %f783;
	fma.rn.f32 	%f1122, %f752, %f744, %f784;
	fma.rn.f32 	%f1123, %f745, %f752, %f785;
	fma.rn.f32 	%f1124, %f752, %f746, %f786;
	fma.rn.f32 	%f1125, %f747, %f752, %f787;
	fma.rn.f32 	%f1126, %f752, %f748, %f788;
	fma.rn.f32 	%f1127, %f741, %f753, %f789;
	fma.rn.f32 	%f1128, %f753, %f742, %f790;
	fma.rn.f32 	%f1129, %f743, %f753, %f791;
	fma.rn.f32 	%f1130, %f753, %f744, %f792;
	fma.rn.f32 	%f1131, %f745, %f753, %f793;
	fma.rn.f32 	%f1132, %f753, %f746, %f794;
	fma.rn.f32 	%f1133, %f747, %f753, %f795;
	fma.rn.f32 	%f1134, %f753, %f748, %f796;
	fma.rn.f32 	%f1135, %f741, %f754, %f797;
	fma.rn.f32 	%f1136, %f754, %f742, %f798;
	fma.rn.f32 	%f1137, %f743, %f754, %f799;
	fma.rn.f32 	%f1138, %f754, %f744, %f800;
	fma.rn.f32 	%f1139, %f745, %f754, %f801;
	fma.rn.f32 	%f1140, %f754, %f746, %f802;
	fma.rn.f32 	%f1141, %f747, %f754, %f803;
	fma.rn.f32 	%f1142, %f754, %f748, %f804;
	fma.rn.f32 	%f1143, %f741, %f755, %f805;
	fma.rn.f32 	%f1144, %f755, %f742, %f806;
	fma.rn.f32 	%f1145, %f743, %f755, %f807;
	fma.rn.f32 	%f1146, %f755, %f744, %f808;
	fma.rn.f32 	%f1147, %f745, %f755, %f809;
	fma.rn.f32 	%f1148, %f755, %f746, %f810;
	fma.rn.f32 	%f1149, %f747, %f755, %f811;
	fma.rn.f32 	%f1150, %f755, %f748, %f812;
	fma.rn.f32 	%f1151, %f741, %f756, %f813;
	fma.rn.f32 	%f1152, %f756, %f742, %f814;
	fma.rn.f32 	%f1153, %f743, %f756, %f815;
	fma.rn.f32 	%f1154, %f756, %f744, %f816;
	fma.rn.f32 	%f1155, %f745, %f756, %f817;
	fma.rn.f32 	%f1156, %f756, %f746, %f818;
	fma.rn.f32 	%f1157, %f747, %f756, %f819;
	fma.rn.f32 	%f1158, %f756, %f748, %f820;
	shl.b32 	%r71, %r103, 2;
	not.b32 	%r72, %r71;
	and.b32  	%r73, %r72, 4096;
	add.s32 	%r106, %r42, %r73;
	add.s32 	%r105, %r47, %r73;
	add.s32 	%r77, %r106, %r41;
	st.shared.v4.f32 	[%r77], {%f257, %f258, %f259, %f260};
	add.s32 	%r79, %r105, %r46;
	st.shared.f32 	[%r79], %f253;
	st.shared.f32 	[%r79+512], %f254;
	st.shared.f32 	[%r79+1024], %f255;
	st.shared.f32 	[%r79+1536], %f256;
	bar.sync 	0;
	add.s32 	%r80, %r106, %r63;
	ld.shared.v4.f32 	{%f1023, %f1024, %f1025, %f1026}, [%r80];
	ld.shared.v4.f32 	{%f1015, %f1016, %f1017, %f1018}, [%r80+16];
	add.s32 	%r81, %r105, %r69;
	ld.shared.v4.f32 	{%f1022, %f1021, %f1020, %f1019}, [%r81];
	ld.shared.v4.f32 	{%f1030, %f1029, %f1028, %f1027}, [%r81+16];
	add.s32 	%r103, %r103, 1024;
	add.s32 	%r101, %r101, -1;
	setp.ne.s32 	%p3, %r101, -1;
	@%p3 bra 	$L__BB0_2;
$L__BB0_3:
	ld.param.u64 	%rd34, [_Z24gemm12_8x8_double_bufferiiifPfS_fS__param_7];
	ld.param.f32 	%f1014, [_Z24gemm12_8x8_double_bufferiiifPfS_fS__param_6];
	ld.param.f32 	%f1013, [_Z24gemm12_8x8_double_bufferiiifPfS_fS__param_3];
	ld.param.u32 	%r100, [_Z24gemm12_8x8_double_bufferiiifPfS_fS__param_0];
	mov.u32 	%r82, %ctaid.x;
	shl.b32 	%r83, %r82, 7;
	mov.u32 	%r84, %ctaid.y;
	mul.lo.s32 	%r85, %r84, %r100;
	shl.b32 	%r86, %r85, 7;
	add.s32 	%r87, %r83, %r86;
	cvt.s64.s32 	%rd20, %r87;
	cvta.to.global.u64 	%rd21, %rd34;
	mov.u32 	%r88, %tid.x;
	shl.b32 	%r89, %r88, 1;
	and.b32  	%r90, %r89, 56;
	shr.u32 	%r91, %r88, 1;
	and.b32  	%r92, %r91, 64;
	or.b32  	%r93, %r90, %r92;
	shl.b32 	%r94, %r88, 3;
	and.b32  	%r95, %r94, 24;
	and.b32  	%r96, %r88, 96;
	or.b32  	%r97, %r95, %r96;
	mad.lo.s32 	%r98, %r93, %r100, %r97;
	cvt.s64.s32 	%rd22, %r98;
	add.s64 	%rd23, %rd20, %rd22;
	shl.b64 	%rd24, %rd23, 2;
	add.s64 	%rd25, %rd21, %rd24;
	ld.global.v4.f32 	{%f821, %f822, %f823, %f824}, [%rd25];
	ld.global.v4.f32 	{%f825, %f826, %f827, %f828}, [%rd25+16];
	mul.wide.s32 	%rd26, %r100, 4;
	add.s64 	%rd27, %rd25, %rd26;
	ld.global.v4.f32 	{%f829, %f830, %f831, %f832}, [%rd27];
	ld.global.v4.f32 	{%f833, %f834, %f835, %f836}, [%rd27+16];
	add.s64 	%rd28, %rd27, %rd26;
	ld.global.v4.f32 	{%f837, %f838, %f839, %f840}, [%rd28];
	ld.global.v4.f32 	{%f841, %f842, %f843, %f844}, [%rd28+16];
	add.s64 	%rd29, %rd28, %rd26;
	ld.global.v4.f32 	{%f845, %f846, %f847, %f848}, [%rd29];
	ld.global.v4.f32 	{%f849, %f850, %f851, %f852}, [%rd29+16];
	add.s64 	%rd30, %rd29, %rd26;
	ld.global.v4.f32 	{%f853, %f854, %f855, %f856}, [%rd30];
	ld.global.v4.f32 	{%f857, %f858, %f859, %f860}, [%rd30+16];
	add.s64 	%rd31, %rd30, %rd26;
	ld.global.v4.f32 	{%f861, %f862, %f863, %f864}, [%rd31];
	ld.global.v4.f32 	{%f865, %f866, %f867, %f868}, [%rd31+16];
	add.s64 	%rd32, %rd31, %rd26;
	ld.global.v4.f32 	{%f869, %f870, %f871, %f872}, [%rd32];
	ld.global.v4.f32 	{%f873, %f874, %f875, %f876}, [%rd32+16];
	add.s64 	%rd33, %rd32, %rd26;
	ld.global.v4.f32 	{%f877, %f878, %f879, %f880}, [%rd33];
	ld.global.v4.f32 	{%f881, %f882, %f883, %f884}, [%rd33+16];
	mul.f32 	%f885, %f1014, %f821;
	fma.rn.f32 	%f886, %f1013, %f1095, %f885;
	mul.f32 	%f887, %f1014, %f822;
	fma.rn.f32 	%f888, %f1013, %f1096, %f887;
	mul.f32 	%f889, %f1014, %f823;
	fma.rn.f32 	%f890, %f1013, %f1097, %f889;
	mul.f32 	%f891, %f1014, %f824;
	fma.rn.f32 	%f892, %f1013, %f1098, %f891;
	mul.f32 	%f893, %f1014, %f825;
	fma.rn.f32 	%f894, %f1013, %f1099, %f893;
	mul.f32 	%f895, %f1014, %f826;
	fma.rn.f32 	%f896, %f1013, %f1100, %f895;
	mul.f32 	%f897, %f1014, %f827;
	fma.rn.f32 	%f898, %f1013, %f1101, %f897;
	mul.f32 	%f899, %f1014, %f828;
	fma.rn.f32 	%f900, %f1013, %f1102, %f899;
	mul.f32 	%f901, %f1014, %f829;
	fma.rn.f32 	%f902, %f1013, %f1103, %f901;
	mul.f32 	%f903, %f1014, %f830;
	fma.rn.f32 	%f904, %f1013, %f1104, %f903;
	mul.f32 	%f905, %f1014, %f831;
	fma.rn.f32 	%f906, %f1013, %f1105, %f905;
	mul.f32 	%f907, %f1014, %f832;
	fma.rn.f32 	%f908, %f1013, %f1106, %f907;
	mul.f32 	%f909, %f1014, %f833;
	fma.rn.f32 	%f910, %f1013, %f1107, %f909;
	mul.f32 	%f911, %f1014, %f834;
	fma.rn.f32 	%f912, %f1013, %f1108, %f911;
	mul.f32 	%f913, %f1014, %f835;
	fma.rn.f32 	%f914, %f1013, %f1109, %f913;
	mul.f32 	%f915, %f1014, %f836;
	fma.rn.f32 	%f916, %f1013, %f1110, %f915;
	mul.f32 	%f917, %f1014, %f837;
	fma.rn.f32 	%f918, %f1013, %f1111, %f917;
	mul.f32 	%f919, %f1014, %f838;
	fma.rn.f32 	%f920, %f1013, %f1112, %f919;
	mul.f32 	%f921, %f1014, %f839;
	fma.rn.f32 	%f922, %f1013, %f1113, %f921;
	mul.f32 	%f923, %f1014, %f840;
	fma.rn.f32 	%f924, %f1013, %f1114, %f923;
	mul.f32 	%f925, %f1014, %f841;
	fma.rn.f32 	%f926, %f1013, %f1115, %f925;
	mul.f32 	%f927, %f1014, %f842;
	fma.rn.f32 	%f928, %f1013, %f1116, %f927;
	mul.f32 	%f929, %f1014, %f843;
	fma.rn.f32 	%f930, %f1013, %f1117, %f929;
	mul.f32 	%f931, %f1014, %f844;
	fma.rn.f32 	%f932, %f1013, %f1118, %f931;
	mul.f32 	%f933, %f1014, %f845;
	fma.rn.f32 	%f934, %f1013, %f1119, %f933;
	mul.f32 	%f935, %f1014, %f846;
	fma.rn.f32 	%f936, %f1013, %f1120, %f935;
	mul.f32 	%f937, %f1014, %f847;
	fma.rn.f32 	%f938, %f1013, %f1121, %f937;
	mul.f32 	%f939, %f1014, %f848;
	fma.rn.f32 	%f940, %f1013, %f1122, %f939;
	mul.f32 	%f941, %f1014, %f849;
	fma.rn.f32 	%f942, %f1013, %f1123, %f941;
	mul.f32 	%f943, %f1014, %f850;
	fma.rn.f32 	%f944, %f1013, %f1124, %f943;
	mul.f32 	%f945, %f1014, %f851;
	fma.rn.f32 	%f946, %f1013, %f1125, %f945;
	mul.f32 	%f947, %f1014, %f852;
	fma.rn.f32 	%f948, %f1013, %f1126, %f947;
	mul.f32 	%f949, %f1014, %f853;
	fma.rn.f32 	%f950, %f1013, %f1127, %f949;
	mul.f32 	%f951, %f1014, %f854;
	fma.rn.f32 	%f952, %f1013, %f1128, %f951;
	mul.f32 	%f953, %f1014, %f855;
	fma.rn.f32 	%f954, %f1013, %f1129, %f953;
	mul.f32 	%f955, %f1014, %f856;
	fma.rn.f32 	%f956, %f1013, %f1130, %f955;
	mul.f32 	%f957, %f1014, %f857;
	fma.rn.f32 	%f958, %f1013, %f1131, %f957;
	mul.f32 	%f959, %f1014, %f858;
	fma.rn.f32 	%f960, %f1013, %f1132, %f959;
	mul.f32 	%f961, %f1014, %f859;
	fma.rn.f32 	%f962, %f1013, %f1133, %f961;
	mul.f32 	%f963, %f1014, %f860;
	fma.rn.f32 	%f964, %f1013, %f1134, %f963;
	mul.f32 	%f965, %f1014, %f861;
	fma.rn.f32 	%f966, %f1013, %f1135, %f965;
	mul.f32 	%f967, %f1014, %f862;
	fma.rn.f32 	%f968, %f1013, %f1136, %f967;
	mul.f32 	%f969, %f1014, %f863;
	fma.rn.f32 	%f970, %f1013, %f1137, %f969;
	mul.f32 	%f971, %f1014, %f864;
	fma.rn.f32 	%f972, %f1013, %f1138, %f971;
	mul.f32 	%f973, %f1014, %f865;
	fma.rn.f32 	%f974, %f1013, %f1139, %f973;
	mul.f32 	%f975, %f1014, %f866;
	fma.rn.f32 	%f976, %f1013, %f1140, %f975;
	mul.f32 	%f977, %f1014, %f867;
	fma.rn.f32 	%f978, %f1013, %f1141, %f977;
	mul.f32 	%f979, %f1014, %f868;
	fma.rn.f32 	%f980, %f1013, %f1142, %f979;
	mul.f32 	%f981, %f1014, %f869;
	fma.rn.f32 	%f982, %f1013, %f1143, %f981;
	mul.f32 	%f983, %f1014, %f870;
	fma.rn.f32 	%f984, %f1013, %f1144, %f983;
	mul.f32 	%f985, %f1014, %f871;
	fma.rn.f32 	%f986, %f1013, %f1145, %f985;
	mul.f32 	%f987, %f1014, %f872;
	fma.rn.f32 	%f988, %f1013, %f1146, %f987;
	mul.f32 	%f989, %f1014, %f873;
	fma.rn.f32 	%f990, %f1013, %f1147, %f989;
	mul.f32 	%f991, %f1014, %f874;
	fma.rn.f32 	%f992, %f1013, %f1148, %f991;
	mul.f32 	%f993, %f1014, %f875;
	fma.rn.f32 	%f994, %f1013, %f1149, %f993;
	mul.f32 	%f995, %f1014, %f876;
	fma.rn.f32 	%f996, %f1013, %f1150, %f995;
	mul.f32 	%f997, %f1014, %f877;
	fma.rn.f32 	%f998, %f1013, %f1151, %f997;
	mul.f32 	%f999, %f1014, %f878;
	fma.rn.f32 	%f1000, %f1013, %f1152, %f999;
	mul.f32 	%f1001, %f1014, %f879;
	fma.rn.f32 	%f1002, %f1013, %f1153, %f1001;
	mul.f32 	%f1003, %f1014, %f880;
	fma.rn.f32 	%f1004, %f1013, %f1154, %f1003;
	mul.f32 	%f1005, %f1014, %f881;
	fma.rn.f32 	%f1006, %f1013, %f1155, %f1005;
	mul.f32 	%f1007, %f1014, %f882;
	fma.rn.f32 	%f1008, %f1013, %f1156, %f1007;
	mul.f32 	%f1009, %f1014, %f883;
	fma.rn.f32 	%f1010, %f1013, %f1157, %f1009;
	mul.f32 	%f1011, %f1014, %f884;
	fma.rn.f32 	%f1012, %f1013, %f1158, %f1011;
	st.global.v4.f32 	[%rd25], {%f886, %f888, %f890, %f892};
	st.global.v4.f32 	[%rd25+16], {%f894, %f896, %f898, %f900};
	st.global.v4.f32 	[%rd27], {%f902, %f904, %f906, %f908};
	st.global.v4.f32 	[%rd27+16], {%f910, %f912, %f914, %f916};
	st.global.v4.f32 	[%rd28], {%f918, %f920, %f922, %f924};
	st.global.v4.f32 	[%rd28+16], {%f926, %f928, %f930, %f932};
	st.global.v4.f32 	[%rd29], {%f934, %f936, %f938, %f940};
	st.global.v4.f32 	[%rd29+16], {%f942, %f944, %f946, %f948};
	st.global.v4.f32 	[%rd30], {%f950, %f952, %f954, %f956};
	st.global.v4.f32 	[%rd30+16], {%f958, %f960, %f962, %f964};
	st.global.v4.f32 	[%rd31], {%f966, %f968, %f970, %f972};
	st.global.v4.f32 	[%rd31+16], {%f974, %f976, %f978, %f980};
	st.global.v4.f32 	[%rd32], {%f982, %f984, %f986, %f988};
	st.global.v4.f32 	[%rd32+16], {%f990, %f992, %f994, %f996};
	st.global.v4.f32 	[%rd33], {%f998, %f1000, %f1002, %f1004};
	st.global.v4.f32 	[%rd33+16], {%f1006, %f1008, %f1010, %f1012};
	ret;

}


// ===== COMPILED SASS (sm_100) =====

	.target	sm_100

	.elftype	@"ET_EXEC"


//--------------------- .note.nv.tkinfo           --------------------------
	.section	.note.nv.tkinfo,"",@"SHT_NOTE"
	.sectionflags	@"SHF_NOTE_NV_TKINFO"
	.tkinfo
        /*0018*/ 	.word	0x00000002
        /*0030*/ 	.string	""
        /*0030*/ 	.string	"ptxas"
        /*0030*/ 	.string	"Cuda compilation tools, release 13.0, V13.0.88"
        /*0030*/ 	.string	"Build cuda_13.0.r13.0/compiler.36424714_0"
        /*0030*/ 	.string	"-arch sm_100 -m 64 "



//--------------------- .note.nv.cuinfo           --------------------------
	.section	.note.nv.cuinfo,"",@"SHT_NOTE"
	.sectionflags	@"SHF_NOTE_NV_CUINFO"
        /*0018*/ 	.short	0x0002
        /*001a*/ 	.short	0x0064
        /*001c*/ 	.short	0x0082
	.zero		2


//--------------------- .nv.info                  --------------------------
	.section	.nv.info,"",@"SHT_CUDA_INFO"
	.align	4


	//----- nvinfo : EIATTR_REGCOUNT
	.align		4
        /*0000*/ 	.byte	0x04, 0x2f
        /*0002*/ 	.short	(.L_1 - .L_0)
	.align		4
.L_0:
        /*0004*/ 	.word	index@(_Z24gemm12_8x8_double_bufferiiifPfS_fS_)
        /*0008*/ 	.word	0x0000007e


	//----- nvinfo : EIATTR_FRAME_SIZE
	.align		4
.L_1:
        /*000c*/ 	.byte	0x04, 0x11
        /*000e*/ 	.short	(.L_3 - .L_2)
	.align		4
.L_2:
        /*0010*/ 	.word	index@(_Z24gemm12_8x8_double_bufferiiifPfS_fS_)
        /*0014*/ 	.word	0x00000000


	//----- nvinfo : EIATTR_MIN_STACK_SIZE
	.align		4
.L_3:
        /*0018*/ 	.byte	0x04, 0x12
        /*001a*/ 	.short	(.L_5 - .L_4)
	.align		4
.L_4:
        /*001c*/ 	.word	index@(_Z24gemm12_8x8_double_bufferiiifPfS_fS_)
        /*0020*/ 	.word	0x00000000
.L_5:


//--------------------- .nv.compat                --------------------------
	.section	.nv.compat,"",@"SHT_CUDA_COMPAT_INFO"
	.align	4
        /*0000*/ 	.byte	0x02, 0x09, 0x00, 0x00, 0x02, 0x02, 0x01, 0x00, 0x02, 0x05, 0x05, 0x00, 0x03, 0x07, 0x01, 0x01
        /*0010*/ 	.byte	0x02, 0x03, 0x00, 0x00, 0x02, 0x06, 0x01, 0x00, 0x04, 0x0b, 0x08, 0x00, 0x09, 0x00, 0x00, 0x00
        /*0020*/ 	.byte	0x00, 0x00, 0x00, 0x00


//--------------------- .nv.info._Z24gemm12_8x8_double_bufferiiifPfS_fS_ --------------------------
	.section	.nv.info._Z24gemm12_8x8_double_bufferiiifPfS_fS_,"",@"SHT_CUDA_INFO"
	.sectionflags	@""
	.align	4


	//----- nvinfo : EIATTR_CUDA_API_VERSION
	.align		4
        /*0000*/ 	.byte	0x04, 0x37
        /*0002*/ 	.short	(.L_7 - .L_6)
.L_6:
        /*0004*/ 	.word	0x00000082


	//----- nvinfo : EIATTR_KPARAM_INFO
	.align		4
.L_7:
        /*0008*/ 	.byte	0x04, 0x17
        /*000a*/ 	.short	(.L_9 - .L_8)
.L_8:
        /*000c*/ 	.word	0x00000000
        /*0010*/ 	.short	0x0007
        /*0012*/ 	.short	0x0028
        /*0014*/ 	.byte	0x00, 0xf5, 0x21, 0x00


	//----- nvinfo : EIATTR_KPARAM_INFO
	.align		4
.L_9:
        /*0018*/ 	.byte	0x04, 0x17
        /*001a*/ 	.short	(.L_11 - .L_10)
.L_10:
        /*001c*/ 	.word	0x00000000
        /*0020*/ 	.short	0x0006
        /*0022*/ 	.short	0x0020
        /*0024*/ 	.byte	0x00, 0xf0, 0x11, 0x00


	//----- nvinfo : EIATTR_KPARAM_INFO
	.align		4
.L_11:
        /*0028*/ 	.byte	0x04, 0x17
        /*002a*/ 	.short	(.L_13 - .L_12)
.L_12:
        /*002c*/ 	.word	0x00000000
        /*0030*/ 	.short	0x0005
        /*0032*/ 	.short	0x0018
        /*0034*/ 	.byte	0x00, 0xf5, 0x21, 0x00


	//----- nvinfo : EIATTR_KPARAM_INFO
	.align		4
.L_13:
        /*0038*/ 	.byte	0x04, 0x17
        /*003a*/ 	.short	(.L_15 - .L_14)
.L_14:
        /*003c*/ 	.word	0x00000000
        /*0040*/ 	.short	0x0004
        /*0042*/ 	.short	0x0010
        /*0044*/ 	.byte	0x00, 0xf5, 0x21, 0x00


	//----- nvinfo : EIATTR_KPARAM_INFO
	.align		4
.L_15:
        /*0048*/ 	.byte	0x04, 0x17
        /*004a*/ 	.short	(.L_17 - .L_16)
.L_16:
        /*004c*/ 	.word	0x00000000
        /*0050*/ 	.short	0x0003
        /*0052*/ 	.short	0x000c
        /*0054*/ 	.byte	0x00, 0xf0, 0x11, 0x00


	//----- nvinfo : EIATTR_KPARAM_INFO
	.align		4
.L_17:
        /*0058*/ 	.byte	0x04, 0x17
        /*005a*/ 	.short	(.L_19 - .L_18)
.L_18:
        /*005c*/ 	.word	0x00000000
        /*0060*/ 	.short	0x0002
        /*0062*/ 	.short	0x0008
        /*0064*/ 	.byte	0x00, 0xf0, 0x11, 0x00


	//----- nvinfo : EIATTR_KPARAM_INFO
	.align		4
.L_19:
        /*0068*/ 	.byte	0x04, 0x17
        /*006a*/ 	.short	(.L_21 - .L_20)
.L_20:
        /*006c*/ 	.word	0x00000000
        /*0070*/ 	.short	0x0001
        /*0072*/ 	.short	0x0004
        /*0074*/ 	.byte	0x00, 0xf0, 0x11, 0x00


	//----- nvinfo : EIATTR_KPARAM_INFO
	.align		4
.L_21:
        /*0078*/ 	.byte	0x04, 0x17
        /*007a*/ 	.short	(.L_23 - .L_22)
.L_22:
        /*007c*/ 	.word	0x00000000
        /*0080*/ 	.short	0x0000
        /*0082*/ 	.short	0x0000
        /*0084*/ 	.byte	0x00, 0xf0, 0x11, 0x00


	//----- nvinfo : EIATTR_SPARSE_MMA_MASK
	.align		4
.L_23:
        /*0088*/ 	.byte	0x03, 0x50
        /*008a*/ 	.short	0x0000


	//----- nvinfo : EIATTR_MAXREG_COUNT
	.align		4
        /*008c*/ 	.byte	0x03, 0x1b
        /*008e*/ 	.short	0x00ff


	//----- nvinfo : EIATTR_NUM_BARRIERS
	.align		4
        /*0090*/ 	.byte	0x02, 0x4c
        /*0092*/ 	.byte	0x01
	.zero		1


	//----- nvinfo : EIATTR_MERCURY_ISA_VERSION
	.align		4
        /*0094*/ 	.byte	0x03, 0x5f
        /*0096*/ 	.short	0x0101


	//----- nvinfo : EIATTR_VRC_CTA_INIT_COUNT
	.align		4
        /*0098*/ 	.byte	0x02, 0x4a
	.zero		1
	.zero		1


	//----- nvinfo : EIATTR_EXIT_INSTR_OFFSETS
	.align		4
        /*009c*/ 	.byte	0x04, 0x1c
        /*009e*/ 	.short	(.L_25 - .L_24)


	//   ....[0]....
.L_24:
        /*00a0*/ 	.word	0x00003770


	//----- nvinfo : EIATTR_MAX_THREADS
	.align		4
.L_25:
        /*00a4*/ 	.byte	0x04, 0x05
        /*00a6*/ 	.short	(.L_27 - .L_26)
.L_26:
        /*00a8*/ 	.word	0x00000100
        /*00ac*/ 	.word	0x00000001
        /*00b0*/ 	.word	0x00000001


	//----- nvinfo : EIATTR_CBANK_PARAM_SIZE
	.align		4
.L_27:
        /*00b4*/ 	.byte	0x03, 0x19
        /*00b6*/ 	.short	0x0030


	//----- nvinfo : EIATTR_PARAM_CBANK
	.align		4
        /*00b8*/ 	.byte	0x04, 0x0a
        /*00ba*/ 	.short	(.L_29 - .L_28)
	.align		4
.L_28:
        /*00bc*/ 	.word	index@(.nv.constant0._Z24gemm12_8x8_double_bufferiiifPfS_fS_)
        /*00c0*/ 	.short	0x0380
        /*00c2*/ 	.short	0x0030


	//----- nvinfo : EIATTR_SW_WAR
	.align		4
.L_29:
        /*00c4*/ 	.byte	0x04, 0x36
        /*00c6*/ 	.short	(.L_31 - .L_30)
.L_30:
        /*00c8*/ 	.word	0x00000008
.L_31:


//--------------------- .nv.callgraph             --------------------------
	.section	.nv.callgraph,"",@"SHT_CUDA_CALLGRAPH"
	.align	4
	.sectionentsize	8
	.align		4
        /*0000*/ 	.word	0x00000000
	.align		4
        /*0004*/ 	.word	0xffffffff
	.align		4
        /*0008*/ 	.word	0x00000000
	.align		4
        /*000c*/ 	.word	0xfffffffe
	.align		4
        /*0010*/ 	.word	0x00000000
	.align		4
        /*0014*/ 	.word	0xfffffffd
	.align		4
        /*0018*/ 	.word	0x00000000
	.align		4
        /*001c*/ 	.word	0xfffffffc


//--------------------- .text._Z24gemm12_8x8_double_bufferiiifPfS_fS_ --------------------------
	.section	.text._Z24gemm12_8x8_double_bufferiiifPfS_fS_,"ax",@progbits
	.align	128
        .global         _Z24gemm12_8x8_double_bufferiiifPfS_fS_
        .type           _Z24gemm12_8x8_double_bufferiiifPfS_fS_,@function
        .size           _Z24gemm12_8x8_double_bufferiiifPfS_fS_,(.L_x_3 - _Z24gemm12_8x8_double_bufferiiifPfS_fS_)
        .other          _Z24gemm12_8x8_double_bufferiiifPfS_fS_,@"STO_CUDA_ENTRY STV_DEFAULT"
_Z24gemm12_8x8_double_bufferiiifPfS_fS_:
.text._Z24gemm12_8x8_double_bufferiiifPfS_fS_:
[----:B------:R-:W-:Y:S01]  /*0000*/  LDC R1, c[0x0][0x37c] ;  /* 0x0000df00ff017b82 */ /* 0x000fe20000000800 */
[----:B------:R-:W0:Y:S07]  /*0010*/  S2R R44, SR_TID.X ;  /* 0x00000000002c7919 */ /* 0x000e2e0000002100 */
[----:B------:R-:W1:Y:S01]  /*0020*/  S2UR UR12, SR_CTAID.Y ;  /* 0x00000000000c79c3 */ /* 0x000e620000002600 */
[----:B------:R-:W2:Y:S01]  /*0030*/  LDCU.128 UR4, c[0x0][0x390] ;  /* 0x00007200ff0477ac */ /* 0x000ea20008000c00 */
[----:B------:R-:W3:Y:S01]  /*0040*/  S2R R45, SR_CTAID.X ;  /* 0x00000000002d7919 */ /* 0x000ee20000002500 */
[----:B------:R-:W4:Y:S05]  /*0050*/  LDCU.64 UR10, c[0x0][0x358] ;  /* 0x00006b00ff0a77ac */ /* 0x000f2a0008000a00 */
[----:B------:R-:W1:Y:S08]  /*0060*/  LDC R72, c[0x0][0x388] ;  /* 0x0000e200ff487b82 */ /* 0x000e700000000800 */
[----:B------:R-:W5:Y:S01]  /*0070*/  LDC R64, c[0x0][0x380] ;  /* 0x0000e000ff407b82 */ /* 0x000f620000000800 */
[----:B0-----:R-:W-:Y:S01]  /*0080*/  SHF.L.U32 R76, R44, 0x2, RZ ;  /* 0x000000022c4c7819 */ /* 0x001fe200000006ff */
[----:B-1----:R-:W-:Y:S01]  /*0090*/  IMAD R4, R72, UR12, RZ ;  /* 0x0000000c48047c24 */ /* 0x002fe2000f8e02ff */
[----:B------:R-:W-:-:S02]  /*00a0*/  SHF.R.U32.HI R0, RZ, 0x5, R44 ;  /* 0x00000005ff007819 */ /* 0x000fc4000001162c */
[C---:B------:R-:W-:Y:S02]  /*00b0*/  LOP3.LUT R3, R76.reuse, 0x7c, RZ, 0xc0, !PT ;  /* 0x0000007c4c037812 */ /* 0x040fe400078ec0ff */
[----:B------:R-:W-:Y:S02]  /*00c0*/  SHF.R.U32.HI R77, RZ, 0x1, R44 ;  /* 0x00000001ff4d7819 */ /* 0x000fe4000001162c */
[----:B------:R-:W-:Y:S01]  /*00d0*/  LOP3.LUT R2, R76, 0x4, RZ, 0xc0, !PT ;  /* 0x000000044c027812 */ /* 0x000fe200078ec0ff */
[----:B-----5:R-:W-:Y:S01]  /*00e0*/  IMAD R3, R0, R64, R3 ;  /* 0x0000004000037224 */ /* 0x020fe200078e0203 */
[----:B---3--:R-:W-:Y:S02]  /*00f0*/  SHF.L.U32 R0, R45, 0x7, RZ ;  /* 0x000000072d007819 */ /* 0x008fe400000006ff */
[----:B------:R-:W-:Y:S01]  /*0100*/  SHF.L.U32 R4, R4, 0x7, RZ ;  /* 0x0000000704047819 */ /* 0x000fe200000006ff */
[----:B------:R-:W-:Y:S01]  /*0110*/  IMAD R5, R77, R72, R2 ;  /* 0x000000484d057224 */ /* 0x000fe200078e0202 */
[----:B------:R-:W-:-:S02]  /*0120*/  SHF.R.S32.HI R7, RZ, 0x1f, R3 ;  /* 0x0000001fff077819 */ /* 0x000fc40000011403 */
[----:B------:R-:W-:Y:S02]  /*0130*/  IADD3 R2, P0, PT, R0, R3, RZ ;  /* 0x0000000300027210 */ /* 0x000fe40007f1e0ff */
[----:B------:R-:W-:Y:S02]  /*0140*/  SHF.R.S32.HI R3, RZ, 0x1f, R5 ;  /* 0x0000001fff037819 */ /* 0x000fe40000011405 */
[----:B------:R-:W-:Y:S02]  /*0150*/  IADD3 R5, P1, PT, R4, R5, RZ ;  /* 0x0000000504057210 */ /* 0x000fe40007f3e0ff */
[----:B------:R-:W-:Y:S02]  /*0160*/  LEA.HI.X.SX32 R7, R0, R7, 0x1, P0 ;  /* 0x0000000700077211 */ /* 0x000fe400000f0eff */
[----:B------:R-:W-:Y:S02]  /*0170*/  LEA.HI.X.SX32 R4, R4, R3, 0x1, P1 ;  /* 0x0000000304047211 */ /* 0x000fe400008f0eff */
[----:B--2---:R-:W-:-:S02]  /*0180*/  LEA R120, P0, R2, UR4, 0x2 ;  /* 0x0000000402787c11 */ /* 0x004fc4000f8010ff */
[C---:B------:R-:W-:Y:S02]  /*0190*/  LEA R118, P1, R5.reuse, UR6, 0x2 ;  /* 0x0000000605767c11 */ /* 0x040fe4000f8210ff */
[----:B------:R-:W-:Y:S02]  /*01a0*/  LEA.HI.X R121, R2, UR5, R7, 0x2, P0 ;  /* 0x0000000502797c11 */ /* 0x000fe400080f1407 */
[----:B------:R-:W-:-:S03]  /*01b0*/  LEA.HI.X R119, R5, UR7, R4, 0x2, P1 ;  /* 0x0000000705777c11 */ /* 0x000fc600088f1404 */
[----:B----4-:R-:W2:Y:S04]  /*01c0*/  LDG.E.128 R4, desc[UR10][R120.64] ;  /* 0x0000000a78047981 */ /* 0x010ea8000c1e1d00 */
[----:B------:R-:W3:Y:S01]  /*01d0*/  LDG.E.128 R8, desc[UR10][R118.64] ;  /* 0x0000000a76087981 */ /* 0x000ee2000c1e1d00 */
[----:B------:R-:W0:Y:S01]  /*01e0*/  S2UR UR7, SR_CgaCtaId ;  /* 0x00000000000779c3 */ /* 0x000e220000008800 */
[----:B------:R-:W-:Y:S01]  /*01f0*/  UMOV UR4, 0x400 ;  /* 0x0000040000047882 */ /* 0x000fe20000000000 */
[----:B------:R-:W-:Y:S01]  /*0200*/  SHF.R.S32.HI R72, RZ, 0x3, R72 ;  /* 0x00000003ff487819 */ /* 0x000fe20000011448 */
[----:B------:R-:W-:Y:S01]  /*0210*/  UIADD3 UR6, UPT, UPT, UR4, 0x2000, URZ ;  /* 0x0000200004067890 */ /* 0x000fe2000fffe0ff */
[----:B------:R-:W-:Y:S01]  /*0220*/  SHF.L.U32 R46, R44, 0x9, RZ ;  /* 0x000000092c2e7819 */ /* 0x000fe200000006ff */
[----:B------:R-:W-:Y:S01]  /*0230*/  HFMA2 R65, -RZ, RZ, 0, 0 ;  /* 0x00000000ff417431 */ /* 0x000fe200000001ff */
[----:B------:R-:W-:-:S02]  /*0240*/  ISETP.GE.AND P0, PT, R72, 0x1, PT ;  /* 0x000000014800780c */ /* 0x000fc40003f06270 */
[----:B------:R-:W-:Y:S02]  /*0250*/  CS2R R70, SRZ ;  /* 0x0000000000467805 */ /* 0x000fe4000001ff00 */
[----:B------:R-:W-:Y:S02]  /*0260*/  LOP3.LUT R46, R77, 0x200, R46, 0xf8, !PT ;  /* 0x000002004d2e7812 */ /* 0x000fe400078ef82e */
[----:B------:R-:W-:Y:S02]  /*0270*/  CS2R R66, SRZ ;  /* 0x0000000000427805 */ /* 0x000fe4000001ff00 */
[C---:B------:R-:W-:Y:S02]  /*0280*/  SHF.L.U32 R78, R44.reuse, 0x1, RZ ;  /* 0x000000012c4e7819 */ /* 0x040fe400000006ff */
[----:B------:R-:W-:Y:S02]  /*0290*/  CS2R R48, SRZ ;  /* 0x0000000000307805 */ /* 0x000fe4000001ff00 */
[----:B------:R-:W-:-:S02]  /*02a0*/  SHF.L.U32 R106, R44, 0x3, RZ ;  /* 0x000000032c6a7819 */ /* 0x000fc400000006ff */
[----:B------:R-:W-:Y:S02]  /*02b0*/  CS2R R50, SRZ ;  /* 0x0000000000327805 */ /* 0x000fe4000001ff00 */
[----:B------:R-:W-:Y:S02]  /*02c0*/  LOP3.LUT R0, R78, 0x38, RZ, 0xc0, !PT ;  /* 0x000000384e007812 */ /* 0x000fe400078ec0ff */
[----:B------:R-:W-:Y:S02]  /*02d0*/  CS2R R68, SRZ ;  /* 0x0000000000447805 */ /* 0x000fe4000001ff00 */
[----:B------:R-:W-:Y:S02]  /*02e0*/  LOP3.LUT R79, R106, 0x18, RZ, 0xc0, !PT ;  /* 0x000000186a4f7812 */ /* 0x000fe400078ec0ff */
[----:B------:R-:W-:Y:S02]  /*02f0*/  CS2R R62, SRZ ;  /* 0x00000000003e7805 */ /* 0x000fe4000001ff00 */
[----:B------:R-:W-:-:S02]  /*0300*/  LOP3.LUT R77, R0, 0x40, R77, 0xf8, !PT ;  /* 0x00000040004d7812 */ /* 0x000fc400078ef84d */
[----:B------:R-:W-:Y:S02]  /*0310*/  CS2R R56, SRZ ;  /* 0x0000000000387805 */ /* 0x000fe4000001ff00 */
[----:B------:R-:W-:Y:S02]  /*0320*/  CS2R R58, SRZ ;  /* 0x00000000003a7805 */ /* 0x000fe4000001ff00 */
[----:B------:R-:W-:Y:S02]  /*0330*/  CS2R R52, SRZ ;  /* 0x0000000000347805 */ /* 0x000fe4000001ff00 */
[----:B------:R-:W-:Y:S02]  /*0340*/  CS2R R54, SRZ ;  /* 0x0000000000367805 */ /* 0x000fe4000001ff00 */
[----:B------:R-:W-:Y:S01]  /*0350*/  CS2R R60, SRZ ;  /* 0x00000000003c7805 */ /* 0x000fe2000001ff00 */
[----:B0-----:R-:W-:Y:S01]  /*0360*/  ULEA UR5, UR7, UR4, 0x18 ;  /* 0x0000000407057291 */ /* 0x001fe2000f8ec0ff */
[----:B------:R-:W-:Y:S01]  /*0370*/  CS2R R104, SRZ ;  /* 0x0000000000687805 */ /* 0x000fe2000001ff00 */
[----:B------:R-:W-:Y:S01]  /*0380*/  ULEA UR6, UR7, UR6, 0x18 ;  /* 0x0000000607067291 */ /* 0x000fe2000f8ec0ff */
[----:B------:R-:W-:-:S02]  /*0390*/  CS2R R102, SRZ ;  /* 0x0000000000667805 */ /* 0x000fc4000001ff00 */
[----:B------:R-:W-:Y:S02]  /*03a0*/  CS2R R100, SRZ ;  /* 0x0000000000647805 */ /* 0x000fe4000001ff00 */
[----:B------:R-:W-:Y:S02]  /*03b0*/  CS2R R98, SRZ ;  /* 0x0000000000627805 */ /* 0x000fe4000001ff00 */
[----:B------:R-:W-:Y:S02]  /*03c0*/  LEA R2, R44, UR5, 0x4 ;  /* 0x000000052c027c11 */ /* 0x000fe4000f8e20ff */
[----:B------:R-:W-:Y:S02]  /*03d0*/  CS2R R96, SRZ ;  /* 0x0000000000607805 */ /* 0x000fe4000001ff00 */
[----:B------:R-:W-:Y:S02]  /*03e0*/  LEA R3, R46, UR6, 0x2 ;  /* 0x000000062e037c11 */ /* 0x000fe4000f8e10ff */
[----:B------:R-:W-:-:S02]  /*03f0*/  CS2R R86, SRZ ;  /* 0x0000000000567805 */ /* 0x000fc4000001ff00 */
[----:B------:R-:W-:Y:S02]  /*0400*/  CS2R R84, SRZ ;  /* 0x0000000000547805 */ /* 0x000fe4000001ff00 */
[----:B------:R-:W-:Y:S02]  /*0410*/  CS2R R82, SRZ ;  /* 0x0000000000527805 */ /* 0x000fe4000001ff00 */
[----:B------:R-:W-:Y:S02]  /*0420*/  CS2R R80, SRZ ;  /* 0x0000000000507805 */ /* 0x000fe4000001ff00 */
[----:B------:R-:W-:Y:S02]  /*0430*/  CS2R R14, SRZ ;  /* 0x00000000000e7805 */ /* 0x000fe4000001ff00 */
[----:B------:R-:W-:Y:S02]  /*0440*/  CS2R R12, SRZ ;  /* 0x00000000000c7805 */ /* 0x000fe4000001ff00 */
[----:B------:R-:W-:-:S02]  /*0450*/  MOV R0, RZ ;  /* 0x000000ff00007202 */ /* 0x000fc40000000f00 */
[----:B------:R-:W-:Y:S02]  /*0460*/  CS2R R88, SRZ ;  /* 0x0000000000587805 */ /* 0x000fe4000001ff00 */
[----:B------:R-:W-:Y:S02]  /*0470*/  CS2R R90, SRZ ;  /* 0x00000000005a7805 */ /* 0x000fe4000001ff00 */
[----:B------:R-:W-:Y:S02]  /*0480*/  CS2R R92, SRZ ;  /* 0x00000000005c7805 */ /* 0x000fe4000001ff00 */
[----:B------:R-:W-:Y:S02]  /*0490*/  CS2R R94, SRZ ;  /* 0x00000000005e7805 */ /* 0x000fe4000001ff00 */
[----:B------:R-:W-:Y:S01]  /*04a0*/  LOP3.LUT R79, R79, 0x60, R44, 0xf8, !PT ;  /* 0x000000604f4f7812 */ /* 0x000fe200078ef82c */
[----:B--2---:R0:W-:Y:S04]  /*04b0*/  STS.128 [R2], R4 ;  /* 0x0000000402007388 */ /* 0x0041e80000000c00 */
[----:B---3--:R-:W-:Y:S04]  /*04c0*/  STS [R3], R8 ;  /* 0x0000000803007388 */ /* 0x008fe80000000800 */
[----:B------:R1:W-:Y:S04]  /*04d0*/  STS [R3+0x200], R9 ;  /* 0x0002000903007388 */ /* 0x0003e80000000800 */
[----:B------:R-:W-:Y:S04]  /*04e0*/  STS [R3+0x400], R10 ;  /* 0x0004000a03007388 */ /* 0x000fe80000000800 */
[----:B------:R2:W-:Y:S01]  /*04f0*/  STS [R3+0x600], R11 ;  /* 0x0006000b03007388 */ /* 0x0005e20000000800 */
[----:B0-----:R-:W-:-:S02]  /*0500*/  CS2R R6, SRZ ;  /* 0x0000000000067805 */ /* 0x001fc4000001ff00 */
[----:B-1----:R-:W-:Y:S02]  /*0510*/  CS2R R8, SRZ ;  /* 0x0000000000087805 */ /* 0x002fe4000001ff00 */
[----:B------:R-:W-:Y:S02]  /*0520*/  CS2R R4, SRZ ;  /* 0x0000000000047805 */ /* 0x000fe4000001ff00 */
[----:B--2---:R-:W-:Y:S02]  /*0530*/  CS2R R10, SRZ ;  /* 0x00000000000a7805 */ /* 0x004fe4000001ff00 */
[----:B------:R-:W-:Y:S01]  /*0540*/  CS2R R2, SRZ ;  /* 0x0000000000027805 */ /* 0x000fe2000001ff00 */
[----:B------:R-:W-:Y:S06]  /*0550*/  BAR.SYNC.DEFER_BLOCKING 0x0 ;  /* 0x0000000000007b1d */ /* 0x000fec0000010000 */
[----:B------:R-:W-:Y:S05]  /*0560*/  @!P0 BRA `(.L_x_0) ;  /* 0x0000002400b88947 */ /* 0x000fea0003800000 */
[----:B------:R-:W-:Y:S02]  /*0570*/  LEA R32, R77, UR6, 0x2 ;  /* 0x000000064d207c11 */ /* 0x000fe4000f8e10ff */
[----:B------:R-:W-:Y:S02]  /*0580*/  CS2R R94, SRZ ;  /* 0x00000000005e7805 */ /* 0x000fe4000001ff00 */
[----:B------:R-:W-:Y:S02]  /*0590*/  LEA R33, R79, UR5, 0x2 ;  /* 0x000000054f217c11 */ /* 0x000fe4000f8e10ff */
[----:B------:R-:W-:Y:S02]  /*05a0*/  CS2R R92, SRZ ;  /* 0x00000000005c7805 */ /* 0x000fe4000001ff00 */
[C---:B------:R-:W-:Y:S01]  /*05b0*/  IADD3 R47, PT, PT, R72.reuse, -0x1, RZ ;  /* 0xffffffff482f7810 */ /* 0x040fe20007ffe0ff */
[----:B------:R0:W1:Y:S01]  /*05c0*/  LDS.128 R16, [R32+0x10] ;  /* 0x0000100020107984 */ /* 0x0000620000000c00 */
[----:B------:R-:W-:-:S02]  /*05d0*/  IADD3 R72, PT, PT, -R72, RZ, RZ ;  /* 0x000000ff48487210 */ /* 0x000fc40007ffe1ff */
[----:B------:R-:W-:Y:S02]  /*05e0*/  CS2R R90, SRZ ;  /* 0x00000000005a7805 */ /* 0x000fe4000001ff00 */
[----:B------:R-:W-:Y:S01]  /*05f0*/  SHF.L.U32 R73, R64, 0x3, RZ ;  /* 0x0000000340497819 */ /* 0x000fe200000006ff */
[----:B------:R0:W2:Y:S01]  /*0600*/  LDS.128 R20, [R32] ;  /* 0x0000000020147984 */ /* 0x0000a20000000c00 */
[----:B------:R-:W-:Y:S02]  /*0610*/  MOV R74, RZ ;  /* 0x000000ff004a7202 */ /* 0x000fe40000000f00 */
[----:B------:R-:W-:Y:S02]  /*0620*/  CS2R R88, SRZ ;  /* 0x0000000000587805 */ /* 0x000fe4000001ff00 */
[----:B------:R-:W-:Y:S01]  /*0630*/  MOV R0, RZ ;  /* 0x000000ff00007202 */ /* 0x000fe20000000f00 */
[----:B------:R0:W3:Y:S01]  /*0640*/  LDS.128 R24, [R33+0x10] ;  /* 0x0000100021187984 */ /* 0x0000e20000000c00 */
[----:B------:R-:W-:-:S02]  /*0650*/  CS2R R2, SRZ ;  /* 0x0000000000027805 */ /* 0x000fc4000001ff00 */
[----:B------:R-:W-:Y:S02]  /*0660*/  CS2R R4, SRZ ;  /* 0x0000000000047805 */ /* 0x000fe4000001ff00 */
[----:B------:R-:W-:Y:S01]  /*0670*/  CS2R R6, SRZ ;  /* 0x0000000000067805 */ /* 0x000fe2000001ff00 */
[----:B------:R0:W4:Y:S01]  /*0680*/  LDS.128 R28, [R33] ;  /* 0x00000000211c7984 */ /* 0x0001220000000c00 */
[----:B------:R-:W-:Y:S02]  /*0690*/  CS2R R8, SRZ ;  /* 0x0000000000087805 */ /* 0x000fe4000001ff00 */
[----:B------:R-:W-:Y:S02]  /*06a0*/  CS2R R10, SRZ ;  /* 0x00000000000a7805 */ /* 0x000fe4000001ff00 */
[----:B------:R-:W-:Y:S02]  /*06b0*/  CS2R R12, SRZ ;  /* 0x00000000000c7805 */ /* 0x000fe4000001ff00 */
[----:B------:R-:W-:-:S02]  /*06c0*/  CS2R R14, SRZ ;  /* 0x00000000000e7805 */ /* 0x000fc4000001ff00 */
[----:B------:R-:W-:Y:S02]  /*06d0*/  CS2R R80, SRZ ;  /* 0x0000000000507805 */ /* 0x000fe4000001ff00 */
[----:B------:R-:W-:Y:S02]  /*06e0*/  CS2R R82, SRZ ;  /* 0x0000000000527805 */ /* 0x000fe4000001ff00 */
        /* <DEDUP_REMOVED lines=18> */
[----:B------:R-:W-:Y:S01]  /*0810*/  CS2R R70, SRZ ;  /* 0x0000000000467805 */ /* 0x000fe2000001ff00 */
[----:B------:R-:W-:Y:S01]  /*0820*/  UMOV UR4, URZ ;  /* 0x000000ff00047c82 */ /* 0x000fe20008000000 */
[----:B------:R-:W-:Y:S01]  /*0830*/  UMOV UR7, UR6 ;  /* 0x0000000600077c82 */ /* 0x000fe20008000000 */
[----:B01234-:R-:W-:-:S05]  /*0840*/  UMOV UR8, UR5 ;  /* 0x0000000500087c82 */ /* 0x01ffca0008000000 */
.L_x_1:
[-C--:B-1----:R-:W-:Y:S01]  /*0850*/  FFMA R71, R28, R20.reuse, R71 ;  /* 0x000000141c477223 */ /* 0x082fe20000000047 */
[-C--:B------:R-:W-:Y:S01]  /*0860*/  FFMA R70, R29, R20.reuse, R70 ;  /* 0x000000141d467223 */ /* 0x080fe20000000046 */
[-C--:B------:R-:W-:Y:S01]  /*0870*/  FFMA R67, R30, R20.reuse, R67 ;  /* 0x000000141e437223 */ /* 0x080fe20000000043 */
[-C--:B------:R-:W-:Y:S01]  /*0880*/  FFMA R48, R31, R20.reuse, R48 ;  /* 0x000000141f307223 */ /* 0x080fe20000000030 */
[-C--:B----4-:R-:W-:Y:S01]  /*0890*/  FFMA R49, R24, R20.reuse, R49 ;  /* 0x0000001418317223 */ /* 0x090fe20000000031 */
[-C--:B------:R-:W-:Y:S01]  /*08a0*/  FFMA R50, R25, R20.reuse, R50 ;  /* 0x0000001419327223 */ /* 0x080fe20000000032 */
[-C--:B------:R-:W-:Y:S01]  /*08b0*/  FFMA R51, R26, R20.reuse, R51 ;  /* 0x000000141a337223 */ /* 0x080fe20000000033 */
[----:B------:R-:W-:Y:S01]  /*08c0*/  FFMA R68, R27, R20, R68 ;  /* 0x000000141b447223 */ /* 0x000fe20000000044 */
[----:B------:R-:W-:Y:S01]  /*08d0*/  SHF.L.U32 R20, R44, 0x5, RZ ;  /* 0x000000052c147819 */ /* 0x000fe200000006ff */
[-C--:B------:R-:W-:Y:S01]  /*08e0*/  FFMA R65, R28, R21.reuse, R65 ;  /* 0x000000151c417223 */ /* 0x080fe20000000041 */
[----:B------:R-:W-:Y:S01]  /*08f0*/  LOP3.LUT R75, R106, 0xe0, RZ, 0xc0, !PT ;  /* 0x000000e06a4b7812 */ /* 0x000fe200078ec0ff */
[-C--:B------:R-:W-:Y:S01]  /*0900*/  FFMA R62, R29, R21.reuse, R62 ;  /* 0x000000151d3e7223 */ /* 0x080fe2000000003e */
[----:B------:R-:W-:Y:S01]  /*0910*/  LOP3.LUT R107, R20, 0x60, RZ, 0xc0, !PT ;  /* 0x00000060146b7812 */ /* 0x000fe200078ec0ff */
[-C--:B------:R-:W-:Y:S01]  /*0920*/  FFMA R63, R30, R21.reuse, R63 ;  /* 0x000000151e3f7223 */ /* 0x080fe2000000003f */
[----:B------:R-:W-:Y:S01]  /*0930*/  LOP3.LUT R75, R75, 0x100, R78, 0xf8, !PT ;  /* 0x000001004b4b7812 */ /* 0x000fe200078ef84e */
[-C--:B------:R-:W-:Y:S01]  /*0940*/  FFMA R56, R31, R21.reuse, R56 ;  /* 0x000000151f387223 */ /* 0x080fe20000000038 */
[----:B------:R-:W-:Y:S01]  /*0950*/  LOP3.LUT R107, R107, 0x180, R76, 0xf8, !PT ;  /* 0x000001806b6b7812 */ /* 0x000fe200078ef84c */
[-C--:B------:R-:W-:Y:S01]  /*0960*/  FFMA R57, R24, R21.reuse, R57 ;  /* 0x0000001518397223 */ /* 0x080fe20000000039 */
[-C--:B------:R-:W-:Y:S01]  /*0970*/  FFMA R58, R25, R21.reuse, R58 ;  /* 0x00000015193a7223 */ /* 0x080fe2000000003a */
[----:B------:R-:W-:Y:S01]  /*0980*/  LDS.128 R32, [R75+UR7+0x200] ;  /* 0x000200074b207984 */ /* 0x000fe20008000c00 */
[-C--:B------:R-:W-:Y:S01]  /*0990*/  FFMA R59, R26, R21.reuse, R59 ;  /* 0x000000151a3b7223 */ /* 0x080fe2000000003b */
[----:B------:R-:W-:Y:S01]  /*09a0*/  FFMA R52, R27, R21, R52 ;  /* 0x000000151b347223 */ /* 0x000fe20000000034 */
[-C--:B------:R-:W-:Y:S01]  /*09b0*/  FFMA R53, R28, R22.reuse, R53 ;  /* 0x000000161c357223 */ /* 0x080fe20000000035 */
[----:B------:R-:W0:Y:S01]  /*09c0*/  LDS.128 R36, [R107+UR8+0x200] ;  /* 0x000200086b247984 */ /* 0x000e220008000c00 */
[-C--:B------:R-:W-:Y:S01]  /*09d0*/  FFMA R54, R29, R22.reuse, R54 ;  /* 0x000000161d367223 */ /* 0x080fe20000000036 */
[-C--:B------:R-:W-:Y:S01]  /*09e0*/  FFMA R55, R30, R22.reuse, R55 ;  /* 0x000000161e377223 */ /* 0x080fe20000000037 */
[-C--:B------:R-:W-:Y:S01]  /*09f0*/  FFMA R60, R31, R22.reuse, R60 ;  /* 0x000000161f3c7223 */ /* 0x080fe2000000003c */
[----:B------:R-:W1:Y:S01]  /*0a00*/  LDS.128 R40, [R107+UR8+0x210] ;  /* 0x000210086b287984 */ /* 0x000e620008000c00 */
[-C--:B------:R-:W-:Y:S01]  /*0a10*/  FFMA R61, R24, R22.reuse, R61 ;  /* 0x00000016183d7223 */ /* 0x080fe2000000003d */
[-C--:B------:R-:W-:Y:S01]  /*0a20*/  FFMA R66, R25, R22.reuse, R66 ;  /* 0x0000001619427223 */ /* 0x080fe20000000042 */
[-C--:B------:R-:W-:Y:S01]  /*0a30*/  FFMA R69, R26, R22.reuse, R69 ;  /* 0x000000161a457223 */ /* 0x080fe20000000045 */
[----:B------:R-:W-:Y:S01]  /*0a40*/  FFMA R104, R27, R22, R104 ;  /* 0x000000161b687223 */ /* 0x000fe20000000068 */
[-C--:B------:R-:W-:Y:S01]  /*0a50*/  FFMA R105, R28, R23.reuse, R105 ;  /* 0x000000171c697223 */ /* 0x080fe20000000069 */
[-C--:B------:R-:W-:Y:S01]  /*0a60*/  FFMA R102, R29, R23.reuse, R102 ;  /* 0x000000171d667223 */ /* 0x080fe20000000066 */
[-C--:B------:R-:W-:Y:S01]  /*0a70*/  FFMA R103, R30, R23.reuse, R103 ;  /* 0x000000171e677223 */ /* 0x080fe20000000067 */
[-C--:B------:R-:W-:Y:S01]  /*0a80*/  FFMA R100, R31, R23.reuse, R100 ;  /* 0x000000171f647223 */ /* 0x080fe20000000064 */
[-C--:B------:R-:W-:Y:S01]  /*0a90*/  FFMA R101, R24, R23.reuse, R101 ;  /* 0x0000001718657223 */ /* 0x080fe20000000065 */
[-C--:B------:R-:W-:Y:S01]  /*0aa0*/  FFMA R98, R25, R23.reuse, R98 ;  /* 0x0000001719627223 */ /* 0x080fe20000000062 */
[CC--:B------:R-:W-:Y:S01]  /*0ab0*/  FFMA R99, R26.reuse, R23.reuse, R99 ;  /* 0x000000171a637223 */ /* 0x0c0fe20000000063 */
[----:B------:R-:W-:Y:S01]  /*0ac0*/  FFMA R96, R27, R23, R96 ;  /* 0x000000171b607223 */ /* 0x000fe20000000060 */
[-C--:B------:R-:W-:Y:S01]  /*0ad0*/  FFMA R10, R25, R17.reuse, R10 ;  /* 0x00000011190a7223 */ /* 0x080fe2000000000a */
[----:B------:R-:W2:Y:S01]  /*0ae0*/  LDS.128 R20, [R75+UR7+0x210] ;  /* 0x000210074b147984 */ /* 0x000ea20008000c00 */
[-C--:B------:R-:W-:Y:S01]  /*0af0*/  FFMA R11, R26, R17.reuse, R11 ;  /* 0x000000111a0b7223 */ /* 0x080fe2000000000b */
[-C--:B------:R-:W-:Y:S01]  /*0b00*/  FFMA R8, R27, R17.reuse, R8 ;  /* 0x000000111b087223 */ /* 0x080fe20000000008 */
[----:B------:R-:W-:Y:S01]  /*0b10*/  FFMA R9, R28, R18, R9 ;  /* 0x000000121c097223 */ /* 0x000fe20000000009 */
[CC--:B------:R-:W-:Y:S01]  /*0b20*/  FFMA R85, R24.reuse, R16.reuse, R85 ;  /* 0x0000001018557223 */ /* 0x0c0fe20000000055 */
[-C--:B------:R-:W-:Y:S01]  /*0b30*/  FFMA R82, R25, R16.reuse, R82 ;  /* 0x0000001019527223 */ /* 0x080fe20000000052 */
[----:B------:R-:W-:Y:S01]  /*0b40*/  FFMA R80, R27, R16, R80 ;  /* 0x000000101b507223 */ /* 0x000fe20000000050 */
[C---:B------:R-:W-:Y:S01]  /*0b50*/  FFMA R111, R24.reuse, R17, R13 ;  /* 0x00000011186f7223 */ /* 0x040fe2000000000d */
[CC--:B------:R-:W-:Y:S01]  /*0b60*/  FFMA R115, R24.reuse, R18.reuse, R5 ;  /* 0x0000001218737223 */ /* 0x0c0fe20000000005 */
[-C--:B------:R-:W-:Y:S01]  /*0b70*/  FFMA R2, R25, R18.reuse, R2 ;  /* 0x0000001219027223 */ /* 0x080fe20000000002 */
[----:B------:R-:W-:Y:S01]  /*0b80*/  FFMA R0, R27, R18, R0 ;  /* 0x000000121b007223 */ /* 0x000fe20000000000 */
[-C--:B------:R-:W-:Y:S01]  /*0b90*/  FFMA R93, R24, R19.reuse, R93 ;  /* 0x00000013185d7223 */ /* 0x080fe2000000005d */
[-C--:B------:R-:W-:Y:S01]  /*0ba0*/  FFMA R92, R25, R19.reuse, R92 ;  /* 0x00000013195c7223 */ /* 0x080fe2000000005c */
[----:B------:R-:W-:Y:S01]  /*0bb0*/  FFMA R94, R27, R19, R94 ;  /* 0x000000131b5e7223 */ /* 0x000fe2000000005e */
[CC--:B------:R-:W-:Y:S01]  /*0bc0*/  FFMA R97, R28.reuse, R16.reuse, R97 ;  /* 0x000000101c617223 */ /* 0x0c0fe20000000061 */
[C---:B------:R-:W-:Y:S01]  /*0bd0*/  FFMA R86, R29.reuse, R16, R86 ;  /* 0x000000101d567223 */ /* 0x040fe20000000056 */
[CC--:B------:R-:W-:Y:S01]  /*0be0*/  FFMA R81, R28.reuse, R17.reuse, R81 ;  /* 0x000000111c517223 */ /* 0x0c0fe20000000051 */
[C---:B------:R-:W-:Y:S01]  /*0bf0*/  FFMA R108, R29.reuse, R17, R14 ;  /* 0x000000111d6c7223 */ /* 0x040fe2000000000e */
[C---:B------:R-:W-:Y:S01]  /*0c00*/  FFMA R112, R29.reuse, R18, R6 ;  /* 0x000000121d707223 */ /* 0x040fe20000000006 */
[-C--:B------:R-:W-:Y:S01]  /*0c10*/  FFMA R89, R28, R19.reuse, R89 ;  /* 0x000000131c597223 */ /* 0x080fe20000000059 */
[----:B------:R-:W-:Y:S01]  /*0c20*/  FFMA R88, R29, R19, R88 ;  /* 0x000000131d587223 */ /* 0x000fe20000000058 */
[-C--:B------:R-:W-:Y:S01]  /*0c30*/  FFMA R109, R30, R17.reuse, R15 ;  /* 0x000000111e6d7223 */ /* 0x080fe2000000000f */
[-C--:B0-----:R-:W-:Y:S01]  /*0c40*/  FFMA R27, R36, R32.reuse, R71 ;  /* 0x00000020241b7223 */ /* 0x081fe20000000047 */
[-C--:B------:R-:W-:Y:S01]  /*0c50*/  FFMA R70, R37, R32.reuse, R70 ;  /* 0x0000002025467223 */ /* 0x080fe20000000046 */
[-C--:B------:R-:W-:Y:S01]  /*0c60*/  FFMA R25, R38, R32.reuse, R67 ;  /* 0x0000002026197223 */ /* 0x080fe20000000043 */
[-C--:B------:R-:W-:Y:S01]  /*0c70*/  FFMA R24, R39, R32.reuse, R48 ;  /* 0x0000002027187223 */ /* 0x080fe20000000030 */
[-C--:B-1----:R-:W-:Y:S01]  /*0c80*/  FFMA R49, R40, R32.reuse, R49 ;  /* 0x0000002028317223 */ /* 0x082fe20000000031 */
[-C--:B------:R-:W-:Y:S01]  /*0c90*/  FFMA R50, R41, R32.reuse, R50 ;  /* 0x0000002029327223 */ /* 0x080fe20000000032 */
[-C--:B------:R-:W-:Y:S01]  /*0ca0*/  FFMA R51, R42, R32.reuse, R51 ;  /* 0x000000202a337223 */ /* 0x080fe20000000033 */
[----:B------:R-:W-:Y:S01]  /*0cb0*/  FFMA R32, R43, R32, R68 ;  /* 0x000000202b207223 */ /* 0x000fe20000000044 */
[C---:B------:R-:W-:Y:S01]  /*0cc0*/  FFMA R110, R31.reuse, R17, R12 ;  /* 0x000000111f6e7223 */ /* 0x040fe2000000000c */
[-C--:B------:R-:W-:Y:S01]  /*0cd0*/  FFMA R87, R30, R16.reuse, R87 ;  /* 0x000000101e577223 */ /* 0x080fe20000000057 */
[CC--:B------:R-:W-:Y:S01]  /*0ce0*/  FFMA R84, R31.reuse, R16.reuse, R84 ;  /* 0x000000101f547223 */ /* 0x0c0fe20000000054 */
[----:B------:R-:W-:Y:S01]  /*0cf0*/  FFMA R83, R26, R16, R83 ;  /* 0x000000101a537223 */ /* 0x000fe20000000053 */
[-C--:B------:R-:W-:Y:S01]  /*0d00*/  FFMA R113, R30, R18.reuse, R7 ;  /* 0x000000121e717223 */ /* 0x080fe20000000007 */
[CC--:B------:R-:W-:Y:S01]  /*0d10*/  FFMA R114, R31.reuse, R18.reuse, R4 ;  /* 0x000000121f727223 */ /* 0x0c0fe20000000004 */
[----:B------:R-:W-:Y:S01]  /*0d20*/  FFMA R3, R26, R18, R3 ;  /* 0x000000121a037223 */ /* 0x000fe20000000003 */
[-C--:B------:R-:W-:Y:S01]  /*0d30*/  FFMA R91, R30, R19.reuse, R91 ;  /* 0x000000131e5b7223 */ /* 0x080fe2000000005b */
[-C--:B------:R-:W-:Y:S01]  /*0d40*/  FFMA R90, R31, R19.reuse, R90 ;  /* 0x000000131f5a7223 */ /* 0x080fe2000000005a */
[----:B------:R-:W-:Y:S01]  /*0d50*/  FFMA R95, R26, R19, R95 ;  /* 0x000000131a5f7223 */ /* 0x000fe2000000005f */
[-C--:B--2---:R-:W-:Y:S01]  /*0d60*/  FFMA R28, R41, R21.reuse, R10 ;  /* 0x00000015291c7223 */ /* 0x084fe2000000000a */
[-C--:B------:R-:W-:Y:S01]  /*0d70*/  FFMA R29, R42, R21.reuse, R11 ;  /* 0x000000152a1d7223 */ /* 0x080fe2000000000b */
[-C--:B------:R-:W-:Y:S01]  /*0d80*/  FFMA R68, R43, R21.reuse, R8 ;  /* 0x000000152b447223 */ /* 0x080fe20000000008 */
[----:B------:R-:W-:Y:S01]  /*0d90*/  FFMA R71, R36, R22, R9 ;  /* 0x0000001624477223 */ /* 0x000fe20000000009 */
[----:B------:R-:W-:Y:S01]  /*0da0*/  LDS.128 R12, [R107+UR8+0x400] ;  /* 0x000400086b0c7984 */ /* 0x000fe20008000c00 */
[----:B------:R-:W-:Y:S01]  /*0db0*/  IADD3 R72, PT, PT, R72, 0x1, RZ ;  /* 0x0000000148487810 */ /* 0x000fe20007ffe0ff */
[----:B------:R-:W-:Y:S01]  /*0dc0*/  FFMA R109, R38, R21, R109 ;  /* 0x00000015266d7223 */ /* 0x000fe2000000006d */
[C---:B------:R-:W-:Y:S01]  /*0dd0*/  FFMA R57, R40.reuse, R33, R57 ;  /* 0x0000002128397223 */ /* 0x040fe20000000039 */
[----:B------:R-:W0:Y:S01]  /*0de0*/  LDS.128 R8, [R75+UR7+0x410] ;  /* 0x000410074b087984 */ /* 0x000e220008000c00 */
[C---:B------:R-:W-:Y:S01]  /*0df0*/  FFMA R61, R40.reuse, R34, R61 ;  /* 0x00000022283d7223 */ /* 0x040fe2000000003d */
[C---:B------:R-:W-:Y:S01]  /*0e00*/  FFMA R101, R40.reuse, R35, R101 ;  /* 0x0000002328657223 */ /* 0x040fe20000000065 */
[C---:B------:R-:W-:Y:S01]  /*0e10*/  FFMA R85, R40.reuse, R20, R85 ;  /* 0x0000001428557223 */ /* 0x040fe20000000055 */
[----:B------:R-:W-:Y:S01]  /*0e20*/  LDS.128 R16, [R75+UR7+0x400] ;  /* 0x000400074b107984 */ /* 0x000fe20008000c00 */
[C---:B------:R-:W-:Y:S01]  /*0e30*/  FFMA R111, R40.reuse, R21, R111 ;  /* 0x00000015286f7223 */ /* 0x040fe2000000006f */
[C---:B------:R-:W-:Y:S01]  /*0e40*/  FFMA R31, R40.reuse, R22, R115 ;  /* 0x00000016281f7223 */ /* 0x040fe20000000073 */
[----:B------:R-:W-:Y:S01]  /*0e50*/  FFMA R93, R40, R23, R93 ;  /* 0x00000017285d7223 */ /* 0x000fe2000000005d */
[----:B------:R-:W1:Y:S01]  /*0e60*/  LDS.128 R4, [R107+UR8+0x410] ;  /* 0x000410086b047984 */ /* 0x000e620008000c00 */
[----:B------:R-:W-:Y:S01]  /*0e70*/  IADD3 R74, PT, PT, R74, 0x1, RZ ;  /* 0x000000014a4a7810 */ /* 0x000fe20007ffe0ff */
[C---:B------:R-:W-:Y:S01]  /*0e80*/  FFMA R58, R41.reuse, R33, R58 ;  /* 0x00000021293a7223 */ /* 0x040fe2000000003a */
[----:B------:R-:W-:Y:S01]  /*0e90*/  ISETP.NE.AND P0, PT, R72, RZ, PT ;  /* 0x000000ff4800720c */ /* 0x000fe20003f05270 */
[C---:B------:R-:W-:Y:S01]  /*0ea0*/  FFMA R66, R41.reuse, R34, R66 ;  /* 0x0000002229427223 */ /* 0x040fe20000000042 */
[C---:B------:R-:W-:Y:S01]  /*0eb0*/  FFMA R98, R41.reuse, R35, R98 ;  /* 0x0000002329627223 */ /* 0x040fe20000000062 */
[----:B------:R-:W-:Y:S01]  /*0ec0*/  FFMA R82, R41, R20, R82 ;  /* 0x0000001429527223 */ /* 0x000fe20000000052 */
[CC--:B------:R-:W-:Y:S01]  /*0ed0*/  FFMA R81, R36.reuse, R21.reuse, R81 ;  /* 0x0000001524517223 */ /* 0x0c0fe20000000051 */
[-C--:B------:R-:W-:Y:S01]  /*0ee0*/  FFMA R108, R37, R21.reuse, R108 ;  /* 0x00000015256c7223 */ /* 0x080fe2000000006c */
[----:B------:R-:W-:Y:S01]  /*0ef0*/  FFMA R110, R39, R21, R110 ;  /* 0x00000015276e7223 */ /* 0x000fe2000000006e */
[CC--:B------:R-:W-:Y:S01]  /*0f00*/  FFMA R2, R41.reuse, R22.reuse, R2 ;  /* 0x0000001629027223 */ /* 0x0c0fe20000000002 */
        /* <DEDUP_REMOVED lines=8> */
[C---:B------:R-:W-:Y:S01]  /*0f90*/  FFMA R80, R43.reuse, R20, R80 ;  /* 0x000000142b507223 */ /* 0x040fe20000000050 */
[-C--:B------:R-:W-:Y:S01]  /*0fa0*/  FFMA R67, R38, R22.reuse, R113 ;  /* 0x0000001626437223 */ /* 0x080fe20000000071 */
[-C--:B------:R-:W-:Y:S01]  /*0fb0*/  FFMA R3, R42, R22.reuse, R3 ;  /* 0x000000162a037223 */ /* 0x080fe20000000003 */
[----:B------:R-:W-:Y:S01]  /*0fc0*/  FFMA R0, R43, R22, R0 ;  /* 0x000000162b007223 */ /* 0x000fe20000000000 */
[-C--:B------:R-:W-:Y:S01]  /*0fd0*/  FFMA R89, R36, R23.reuse, R89 ;  /* 0x0000001724597223 */ /* 0x080fe20000000059 */
[-C--:B------:R-:W-:Y:S01]  /*0fe0*/  FFMA R88, R37, R23.reuse, R88 ;  /* 0x0000001725587223 */ /* 0x080fe20000000058 */
[-C--:B------:R-:W-:Y:S01]  /*0ff0*/  FFMA R91, R38, R23.reuse, R91 ;  /* 0x00000017265b7223 */ /* 0x080fe2000000005b */
[-C--:B------:R-:W-:Y:S01]  /*1000*/  FFMA R90, R39, R23.reuse, R90 ;  /* 0x00000017275a7223 */ /* 0x080fe2000000005a */
[CC--:B------:R-:W-:Y:S01]  /*1010*/  FFMA R95, R42.reuse, R23.reuse, R95 ;  /* 0x000000172a5f7223 */ /* 0x0c0fe2000000005f */
[C---:B------:R-:W-:Y:S01]  /*1020*/  FFMA R94, R43.reuse, R23, R94 ;  /* 0x000000172b5e7223 */ /* 0x040fe2000000005e */
[CC--:B------:R-:W-:Y:S01]  /*1030*/  FFMA R59, R42.reuse, R33.reuse, R59 ;  /* 0x000000212a3b7223 */ /* 0x0c0fe2000000003b */
[----:B------:R-:W-:Y:S01]  /*1040*/  FFMA R52, R43, R33, R52 ;  /* 0x000000212b347223 */ /* 0x000fe20000000034 */
[----:B------:R-:W-:Y:S01]  /*1050*/  FFMA R69, R42, R34, R69 ;  /* 0x000000222a457223 */ /* 0x000fe20000000045 */
[-C--:B0-----:R-:W-:Y:S01]  /*1060*/  FFMA R123, R14, R9.reuse, R109 ;  /* 0x000000090e7b7223 */ /* 0x081fe2000000006d */
[CC--:B------:R-:W-:Y:S01]  /*1070*/  FFMA R81, R12.reuse, R9.reuse, R81 ;  /* 0x000000090c517223 */ /* 0x0c0fe20000000051 */
[-C--:B------:R-:W-:Y:S01]  /*1080*/  FFMA R122, R13, R9.reuse, R108 ;  /* 0x000000090d7a7223 */ /* 0x080fe2000000006c */
[----:B------:R-:W-:Y:S01]  /*1090*/  FFMA R116, R15, R9, R110 ;  /* 0x000000090f747223 */ /* 0x000fe2000000006e */
[-C--:B------:R-:W-:Y:S01]  /*10a0*/  FFMA R97, R12, R8.reuse, R97 ;  /* 0x000000080c617223 */ /* 0x080fe20000000061 */
[-C--:B------:R-:W-:Y:S01]  /*10b0*/  FFMA R86, R13, R8.reuse, R86 ;  /* 0x000000080d567223 */ /* 0x080fe20000000056 */
[-C--:B------:R-:W-:Y:S01]  /*10c0*/  FFMA R87, R14, R8.reuse, R87 ;  /* 0x000000080e577223 */ /* 0x080fe20000000057 */
[----:B------:R-:W-:Y:S01]  /*10d0*/  FFMA R84, R15, R8, R84 ;  /* 0x000000080f547223 */ /* 0x000fe20000000054 */
[C---:B-1----:R-:W-:Y:S01]  /*10e0*/  FFMA R49, R4.reuse, R16, R49 ;  /* 0x0000001004317223 */ /* 0x042fe20000000031 */
[C---:B------:R-:W-:Y:S01]  /*10f0*/  FFMA R57, R4.reuse, R17, R57 ;  /* 0x0000001104397223 */ /* 0x040fe20000000039 */
[C---:B------:R-:W-:Y:S01]  /*1100*/  FFMA R61, R4.reuse, R18, R61 ;  /* 0x00000012043d7223 */ /* 0x040fe2000000003d */
[C---:B------:R-:W-:Y:S01]  /*1110*/  FFMA R101, R4.reuse, R19, R101 ;  /* 0x0000001304657223 */ /* 0x040fe20000000065 */
[C---:B------:R-:W-:Y:S01]  /*1120*/  FFMA R85, R4.reuse, R8, R85 ;  /* 0x0000000804557223 */ /* 0x040fe20000000055 */
[C---:B------:R-:W-:Y:S01]  /*1130*/  FFMA R117, R4.reuse, R9, R111 ;  /* 0x0000000904757223 */ /* 0x040fe2000000006f */
[C---:B------:R-:W-:Y:S01]  /*1140*/  FFMA R109, R4.reuse, R10, R31 ;  /* 0x0000000a046d7223 */ /* 0x040fe2000000001f */
[----:B------:R-:W-:Y:S01]  /*1150*/  FFMA R93, R4, R11, R93 ;  /* 0x0000000b045d7223 */ /* 0x000fe2000000005d */
[----:B------:R-:W-:Y:S01]  /*1160*/  SEL R4, R74, RZ, P0 ;  /* 0x000000ff4a047207 */ /* 0x000fe20000000000 */
[C---:B------:R-:W-:Y:S01]  /*1170*/  FFMA R50, R5.reuse, R16, R50 ;  /* 0x0000001005327223 */ /* 0x040fe20000000032 */
[C---:B------:R-:W-:Y:S01]  /*1180*/  FFMA R58, R5.reuse, R17, R58 ;  /* 0x00000011053a7223 */ /* 0x040fe2000000003a */
[C---:B------:R-:W-:Y:S01]  /*1190*/  FFMA R66, R5.reuse, R18, R66 ;  /* 0x0000001205427223 */ /* 0x040fe20000000042 */
[C---:B------:R-:W-:Y:S01]  /*11a0*/  FFMA R98, R5.reuse, R19, R98 ;  /* 0x0000001305627223 */ /* 0x040fe20000000062 */
[C---:B------:R-:W-:Y:S01]  /*11b0*/  FFMA R82, R5.reuse, R8, R82 ;  /* 0x0000000805527223 */ /* 0x040fe20000000052 */
[-C--:B------:R-:W-:Y:S01]  /*11c0*/  FFMA R114, R5, R9.reuse, R28 ;  /* 0x0000000905727223 */ /* 0x080fe2000000001c */
[-C--:B------:R-:W-:Y:S01]  /*11d0*/  FFMA R115, R6, R9.reuse, R29 ;  /* 0x0000000906737223 */ /* 0x080fe2000000001d */
[----:B------:R-:W-:Y:S01]  /*11e0*/  FFMA R112, R7, R9, R68 ;  /* 0x0000000907707223 */ /* 0x000fe20000000044 */
[C---:B------:R-:W-:Y:S01]  /*11f0*/  FFMA R2, R5.reuse, R10, R2 ;  /* 0x0000000a05027223 */ /* 0x040fe20000000002 */
[----:B------:R-:W-:Y:S01]  /*1200*/  FFMA R92, R5, R11, R92 ;  /* 0x0000000b055c7223 */ /* 0x000fe2000000005c */
[----:B------:R-:W-:Y:S01]  /*1210*/  IMAD R9, R73, R4, RZ ;  /* 0x0000000449097224 */ /* 0x000fe200078e02ff */
[----:B------:R-:W-:Y:S01]  /*1220*/  SHF.L.U32 R5, R4, 0x3, RZ ;  /* 0x0000000304057819 */ /* 0x000fe200000006ff */
[-C--:B------:R-:W-:Y:S01]  /*1230*/  FFMA R83, R6, R8.reuse, R83 ;  /* 0x0000000806537223 */ /* 0x080fe20000000053 */
[----:B------:R-:W-:Y:S01]  /*1240*/  FFMA R80, R7, R8, R80 ;  /* 0x0000000807507223 */ /* 0x000fe20000000050 */
[----:B------:R-:W-:-:S04]  /*1250*/  IMAD.WIDE R8, R9, 0x4, R120 ;  /* 0x0000000409087825 */ /* 0x000fc800078e0278 */
[C---:B------:R-:W-:Y:S01]  /*1260*/  FFMA R104, R43.reuse, R34, R104 ;  /* 0x000000222b687223 */ /* 0x040fe20000000068 */
[-C--:B------:R-:W-:Y:S01]  /*1270*/  FFMA R99, R42, R35.reuse, R99 ;  /* 0x000000232a637223 */ /* 0x080fe20000000063 */
[----:B------:R-:W-:Y:S01]  /*1280*/  FFMA R96, R43, R35, R96 ;  /* 0x000000232b607223 */ /* 0x000fe20000000060 */
[----:B------:R-:W-:-:S04]  /*1290*/  IMAD.WIDE.U32 R4, R5, 0x4, R118 ;  /* 0x0000000405047825 */ /* 0x000fc800078e0076 */
[-C--:B------:R-:W-:Y:S01]  /*12a0*/  FFMA R113, R12, R10.reuse, R71 ;  /* 0x0000000a0c717223 */ /* 0x080fe20000000047 */
[-C--:B------:R-:W-:Y:S01]  /*12b0*/  FFMA R110, R13, R10.reuse, R48 ;  /* 0x0000000a0d6e7223 */ /* 0x080fe20000000030 */
        /* <DEDUP_REMOVED lines=11> */
[C---:B------:R-:W-:Y:S01]  /*1370*/  FFMA R42, R7.reuse, R16, R32 ;  /* 0x00000010072a7223 */ /* 0x040fe20000000020 */
[CC--:B------:R-:W-:Y:S01]  /*1380*/  FFMA R59, R6.reuse, R17.reuse, R59 ;  /* 0x00000011063b7223 */ /* 0x0c0fe2000000003b */
[C---:B------:R-:W-:Y:S01]  /*1390*/  FFMA R52, R7.reuse, R17, R52 ;  /* 0x0000001107347223 */ /* 0x040fe20000000034 */
[CC--:B------:R-:W-:Y:S01]  /*13a0*/  FFMA R69, R6.reuse, R18.reuse, R69 ;  /* 0x0000001206457223 */ /* 0x0c0fe20000000045 */
[C---:B------:R-:W-:Y:S01]  /*13b0*/  FFMA R40, R7.reuse, R18, R104 ;  /* 0x0000001207287223 */ /* 0x040fe20000000068 */
[-C--:B------:R-:W-:Y:S01]  /*13c0*/  FFMA R99, R6, R19.reuse, R99 ;  /* 0x0000001306637223 */ /* 0x080fe20000000063 */
[----:B------:R-:W-:Y:S01]  /*13d0*/  FFMA R96, R7, R19, R96 ;  /* 0x0000001307607223 */ /* 0x000fe20000000060 */
[----:B------:R-:W2:Y:S01]  /*13e0*/  LDG.E.128 R8, desc[UR10][R8.64] ;  /* 0x0000000a08087981 */ /* 0x000ea2000c1e1d00 */
[CC--:B------:R-:W-:Y:S01]  /*13f0*/  FFMA R65, R36.reuse, R33.reuse, R65 ;  /* 0x0000002124417223 */ /* 0x0c0fe20000000041 */
[-C--:B------:R-:W-:Y:S01]  /*1400*/  FFMA R62, R37, R33.reuse, R62 ;  /* 0x00000021253e7223 */ /* 0x080fe2000000003e */
[----:B------:R-:W-:Y:S01]  /*1410*/  FFMA R56, R39, R33, R56 ;  /* 0x0000002127387223 */ /* 0x000fe20000000038 */
[----:B------:R-:W3:Y:S01]  /*1420*/  LDG.E.128 R4, desc[UR10][R4.64] ;  /* 0x0000000a04047981 */ /* 0x000ee2000c1e1d00 */
[CC--:B------:R-:W-:Y:S01]  /*1430*/  FFMA R53, R36.reuse, R34.reuse, R53 ;  /* 0x0000002224357223 */ /* 0x0c0fe20000000035 */
[-C--:B------:R-:W-:Y:S01]  /*1440*/  FFMA R54, R37, R34.reuse, R54 ;  /* 0x0000002225367223 */ /* 0x080fe20000000036 */
[-C--:B------:R-:W-:Y:S01]  /*1450*/  FFMA R60, R39, R34.reuse, R60 ;  /* 0x00000022273c7223 */ /* 0x080fe2000000003c */
[-C--:B------:R-:W-:Y:S01]  /*1460*/  FFMA R105, R36, R35.reuse, R105 ;  /* 0x0000002324697223 */ /* 0x080fe20000000069 */
[-C--:B------:R-:W-:Y:S01]  /*1470*/  FFMA R102, R37, R35.reuse, R102 ;  /* 0x0000002325667223 */ /* 0x080fe20000000066 */
[----:B------:R-:W-:Y:S01]  /*1480*/  FFMA R100, R39, R35, R100 ;  /* 0x0000002327647223 */ /* 0x000fe20000000064 */
[C---:B------:R-:W-:Y:S01]  /*1490*/  FFMA R63, R38.reuse, R33, R63 ;  /* 0x00000021263f7223 */ /* 0x040fe2000000003f */
[C---:B------:R-:W-:Y:S01]  /*14a0*/  FFMA R55, R38.reuse, R34, R55 ;  /* 0x0000002226377223 */ /* 0x040fe20000000037 */
[----:B------:R-:W-:Y:S01]  /*14b0*/  FFMA R103, R38, R35, R103 ;  /* 0x0000002326677223 */ /* 0x000fe20000000067 */
[-C--:B------:R-:W-:Y:S01]  /*14c0*/  FFMA R39, R12, R16.reuse, R27 ;  /* 0x000000100c277223 */ /* 0x080fe2000000001b */
[-C--:B------:R-:W-:Y:S01]  /*14d0*/  FFMA R37, R14, R16.reuse, R25 ;  /* 0x000000100e257223 */ /* 0x080fe20000000019 */
[-C--:B------:R-:W-:Y:S01]  /*14e0*/  FFMA R36, R15, R16.reuse, R24 ;  /* 0x000000100f247223 */ /* 0x080fe20000000018 */
[----:B------:R-:W-:Y:S01]  /*14f0*/  LDS.128 R20, [R107+UR8+0x600] ;  /* 0x000600086b147984 */ /* 0x000fe20008000c00 */
[C---:B------:R-:W-:Y:S01]  /*1500*/  FFMA R70, R13.reuse, R16, R70 ;  /* 0x000000100d467223 */ /* 0x040fe20000000046 */
[-C--:B------:R-:W-:Y:S01]  /*1510*/  FFMA R65, R12, R17.reuse, R65 ;  /* 0x000000110c417223 */ /* 0x080fe20000000041 */
[-C--:B------:R-:W-:Y:S01]  /*1520*/  FFMA R62, R13, R17.reuse, R62 ;  /* 0x000000110d3e7223 */ /* 0x080fe2000000003e */
[----:B------:R-:W0:Y:S01]  /*1530*/  LDS.128 R24, [R75+UR7+0x600] ;  /* 0x000600074b187984 */ /* 0x000e220008000c00 */
[-C--:B------:R-:W-:Y:S01]  /*1540*/  FFMA R63, R14, R17.reuse, R63 ;  /* 0x000000110e3f7223 */ /* 0x080fe2000000003f */
[----:B------:R-:W-:Y:S01]  /*1550*/  FFMA R56, R15, R17, R56 ;  /* 0x000000110f387223 */ /* 0x000fe20000000038 */
[-C--:B------:R-:W-:Y:S01]  /*1560*/  FFMA R53, R12, R18.reuse, R53 ;  /* 0x000000120c357223 */ /* 0x080fe20000000035 */
[----:B------:R-:W1:Y:S01]  /*1570*/  LDS.128 R32, [R107+UR8+0x610] ;  /* 0x000610086b207984 */ /* 0x000e620008000c00 */
[-C--:B------:R-:W-:Y:S01]  /*1580*/  FFMA R54, R13, R18.reuse, R54 ;  /* 0x000000120d367223 */ /* 0x080fe20000000036 */
[-C--:B------:R-:W-:Y:S01]  /*1590*/  FFMA R55, R14, R18.reuse, R55 ;  /* 0x000000120e377223 */ /* 0x080fe20000000037 */
[----:B------:R-:W-:Y:S01]  /*15a0*/  FFMA R60, R15, R18, R60 ;  /* 0x000000120f3c7223 */ /* 0x000fe2000000003c */
[-C--:B------:R-:W-:Y:S01]  /*15b0*/  FFMA R105, R12, R19.reuse, R105 ;  /* 0x000000130c697223 */ /* 0x080fe20000000069 */
[-C--:B------:R-:W-:Y:S01]  /*15c0*/  FFMA R102, R13, R19.reuse, R102 ;  /* 0x000000130d667223 */ /* 0x080fe20000000066 */
[-C--:B------:R-:W-:Y:S01]  /*15d0*/  FFMA R103, R14, R19.reuse, R103 ;  /* 0x000000130e677223 */ /* 0x080fe20000000067 */
[----:B------:R-:W-:Y:S01]  /*15e0*/  FFMA R100, R15, R19, R100 ;  /* 0x000000130f647223 */ /* 0x000fe20000000064 */
[----:B------:R-:W-:Y:S04]  /*15f0*/  LDS.128 R28, [R107+UR8+0x800] ;  /* 0x000800086b1c7984 */ /* 0x000fe80008000c00 */
[----:B------:R-:W4:Y:S04]  /*1600*/  LDS.128 R16, [R75+UR7+0x610] ;  /* 0x000610074b107984 */ /* 0x000f280008000c00 */
[----:B------:R-:W5:Y:S01]  /*1610*/  LDS.128 R12, [R75+UR7+0x800] ;  /* 0x000800074b0c7984 */ /* 0x000f620008000c00 */
        /* <DEDUP_REMOVED lines=32> */
[-C--:B----4-:R-:W-:Y:S01]  /*1820*/  FFMA R97, R20, R16.reuse, R97 ;  /* 0x0000001014617223 */ /* 0x090fe20000000061 */
[----:B------:R-:W0:Y:S01]  /*1830*/  LDS.128 R24, [R107+UR8+0x810] ;  /* 0x000810086b187984 */ /* 0x000e220008000c00 */
[-C--:B------:R-:W-:Y:S01]  /*1840*/  FFMA R86, R21, R16.reuse, R86 ;  /* 0x0000001015567223 */ /* 0x080fe20000000056 */
[-C--:B------:R-:W-:Y:S01]  /*1850*/  FFMA R87, R22, R16.reuse, R87 ;  /* 0x0000001016577223 */ /* 0x080fe20000000057 */
[----:B------:R-:W-:Y:S01]  /*1860*/  FFMA R84, R23, R16, R84 ;  /* 0x0000001017547223 */ /* 0x000fe20000000054 */
[-C--:B------:R-:W-:Y:S01]  /*1870*/  FFMA R81, R20, R17.reuse, R81 ;  /* 0x0000001114517223 */ /* 0x080fe20000000051 */
        /* <DEDUP_REMOVED lines=28> */
[-C--:B-----5:R-:W-:Y:S01]  /*1a40*/  FFMA R71, R28, R12.reuse, R71 ;  /* 0x0000000c1c477223 */ /* 0x0a0fe20000000047 */
[-C--:B------:R-:W-:Y:S01]  /*1a50*/  FFMA R70, R29, R12.reuse, R70 ;  /* 0x0000000c1d467223 */ /* 0x080fe20000000046 */
[-C--:B------:R-:W-:Y:S01]  /*1a60*/  FFMA R67, R30, R12.reuse, R67 ;  /* 0x0000000c1e437223 */ /* 0x080fe20000000043 */
[-C--:B------:R-:W-:Y:S01]  /*1a70*/  FFMA R48, R31, R12.reuse, R48 ;  /* 0x0000000c1f307223 */ /* 0x080fe20000000030 */
[-C--:B------:R-:W-:Y:S01]  /*1a80*/  FFMA R65, R28, R13.reuse, R65 ;  /* 0x0000000d1c417223 */ /* 0x080fe20000000041 */
[-C--:B------:R-:W-:Y:S01]  /*1a90*/  FFMA R62, R29, R13.reuse, R62 ;  /* 0x0000000d1d3e7223 */ /* 0x080fe2000000003e */
[-C--:B------:R-:W-:Y:S01]  /*1aa0*/  FFMA R63, R30, R13.reuse, R63 ;  /* 0x0000000d1e3f7223 */ /* 0x080fe2000000003f */
[-C--:B0-----:R-:W-:Y:S01]  /*1ab0*/  FFMA R49, R24, R12.reuse, R49 ;  /* 0x0000000c18317223 */ /* 0x081fe20000000031 */
[-C--:B------:R-:W-:Y:S01]  /*1ac0*/  FFMA R50, R25, R12.reuse, R50 ;  /* 0x0000000c19327223 */ /* 0x080fe20000000032 */
[-C--:B------:R-:W-:Y:S01]  /*1ad0*/  FFMA R51, R26, R12.reuse, R51 ;  /* 0x0000000c1a337223 */ /* 0x080fe20000000033 */
[----:B------:R-:W-:Y:S01]  /*1ae0*/  FFMA R42, R27, R12, R42 ;  /* 0x0000000c1b2a7223 */ /* 0x000fe2000000002a */
        /* <DEDUP_REMOVED lines=21> */
[----:B------:R-:W-:Y:S04]  /*1c40*/  LDS.128 R16, [R75+UR7+0xa00] ;  /* 0x000a00074b107984 */ /* 0x000fe80008000c00 */
[----:B------:R-:W0:Y:S04]  /*1c50*/  LDS.128 R36, [R107+UR8+0xa00] ;  /* 0x000a00086b247984 */ /* 0x000e280008000c00 */
[----:B------:R-:W4:Y:S04]  /*1c60*/  LDS.128 R12, [R107+UR8+0xa10] ;  /* 0x000a10086b0c7984 */ /* 0x000f280008000c00 */
[----:B------:R-:W5:Y:S01]  /*1c70*/  LDS.128 R32, [R75+UR7+0xa10] ;  /* 0x000a10074b207984 */ /* 0x000f620008000c00 */
[-C--:B-1----:R-:W-:Y:S01]  /*1c80*/  FFMA R97, R28, R20.reuse, R97 ;  /* 0x000000141c617223 */ /* 0x082fe20000000061 */
        /* <DEDUP_REMOVED lines=32> */
[----:B------:R-:W1:Y:S04]  /*1e90*/  LDS.128 R24, [R107+UR8+0xc00] ;  /* 0x000c00086b187984 */ /* 0x000e680008000c00 */
[----:B------:R-:W1:Y:S01]  /*1ea0*/  LDS.128 R20, [R107+UR8+0xc10] ;  /* 0x000c10086b147984 */ /* 0x000e620008000c00 */
[-C--:B0-----:R-:W-:Y:S01]  /*1eb0*/  FFMA R71, R36, R16.reuse, R71 ;  /* 0x0000001024477223 */ /* 0x081fe20000000047 */
[-C--:B------:R-:W-:Y:S01]  /*1ec0*/  FFMA R70, R37, R16.reuse, R70 ;  /* 0x0000001025467223 */ /* 0x080fe20000000046 */
[-C--:B------:R-:W-:Y:S01]  /*1ed0*/  FFMA R67, R38, R16.reuse, R67 ;  /* 0x0000001026437223 */ /* 0x080fe20000000043 */
[-C--:B------:R-:W-:Y:S01]  /*1ee0*/  FFMA R48, R39, R16.reuse, R48 ;  /* 0x0000001027307223 */ /* 0x080fe20000000030 */
[-C--:B----4-:R-:W-:Y:S01]  /*1ef0*/  FFMA R49, R12, R16.reuse, R49 ;  /* 0x000000100c317223 */ /* 0x090fe20000000031 */
        /* <DEDUP_REMOVED lines=61> */
[----:B------:R-:W4:Y:S01]  /*22d0*/  LDS.128 R32, [R107+UR8+0xe00] ;  /* 0x000e00086b207984 */ /* 0x000f220008000c00 */
[----:B------:R-:W-:Y:S01]  /*22e0*/  USHF.L.U32 UR8, UR4, 0x2, URZ ;  /* 0x0000000204087899 */ /* 0x000fe200080006ff */
[----:B-1----:R-:W-:-:S02]  /*22f0*/  FFMA R71, R24, R28, R71 ;  /* 0x0000001c18477223 */ /* 0x002fc40000000047 */
[----:B------:R-:W1:Y:S01]  /*2300*/  LDS.128 R16, [R75+UR7+0xc10] ;  /* 0x000c10074b107984 */ /* 0x000e620008000c00 */
[----:B------:R-:W-:Y:S01]  /*2310*/  ULOP3.LUT UR8, UR8, 0x1000, URZ, 0xc, !UPT ;  /* 0x0000100008087892 */ /* 0x000fe2000f8e0cff */
        /* <DEDUP_REMOVED lines=12> */
[----:B------:R-:W-:Y:S01]  /*23e0*/  FFMA R69, R22, R30, R69 ;  /* 0x0000001e16457223 */ /* 0x000fe20000000045 */
[C---:B------:R-:W-:Y:S01]  /*23f0*/  FFMA R28, R23.reuse, R28, R42 ;  /* 0x0000001c171c7223 */ /* 0x040fe2000000002a */
[----:B------:R-:W-:Y:S01]  /*2400*/  FFMA R30, R23, R30, R40 ;  /* 0x0000001e171e7223 */ /* 0x000fe20000000028 */
[----:B------:R-:W-:Y:S01]  /*2410*/  UIADD3 UR9, UPT, UPT, UR5, UR8, URZ ;  /* 0x0000000805097290 */ /* 0x000fe2000fffe0ff */
[----:B------:R-:W5:Y:S01]  /*2420*/  LDS.128 R40, [R75+UR7+0xe10] ;  /* 0x000e10074b287984 */ /* 0x000f620008000c00 */
[----:B------:R-:W-:Y:S01]  /*2430*/  UIADD3 UR7, UPT, UPT, UR6, UR8, URZ ;  /* 0x0000000806077290 */ /* 0x000fe2000fffe0ff */
        /* <DEDUP_REMOVED lines=24> */
[----:B------:R-:W-:-:S02]  /*25c0*/  LEA R12, R44, UR9, 0x4 ;  /* 0x000000092c0c7c11 */ /* 0x000fc4000f8e20ff */
[----:B------:R-:W-:-:S03]  /*25d0*/  LEA R13, R46, UR7, 0x2 ;  /* 0x000000072e0d7c11 */ /* 0x000fc6000f8e10ff */
[----:B--2---:R0:W-:Y:S04]  /*25e0*/  STS.128 [R12], R8 ;  /* 0x000000080c007388 */ /* 0x0041e80000000c00 */
[----:B---3--:R-:W-:Y:S04]  /*25f0*/  STS [R13], R4 ;  /* 0x000000040d007388 */ /* 0x008fe80000000800 */
[----:B------:R-:W-:Y:S04]  /*2600*/  STS [R13+0x200], R5 ;  /* 0x000200050d007388 */ /* 0x000fe80000000800 */
[----:B------:R-:W-:Y:S04]  /*2610*/  STS [R13+0x400], R6 ;  /* 0x000400060d007388 */ /* 0x000fe80000000800 */
[----:B------:R2:W-:Y:S01]  /*2620*/  STS [R13+0x600], R7 ;  /* 0x000600070d007388 */ /* 0x0005e20000000800 */
[----:B------:R-:W-:-:S04]  /*2630*/  IADD3 R47, PT, PT, R47, -0x1, RZ ;  /* 0xffffffff2f2f7810 */ /* 0x000fc80007ffe0ff */
[----:B------:R-:W-:Y:S01]  /*2640*/  ISETP.NE.AND P0, PT, R47, -0x1, PT ;  /* 0xffffffff2f00780c */ /* 0x000fe20003f05270 */
        /* <DEDUP_REMOVED lines=36> */
[----:B------:R-:W-:Y:S01]  /*2890*/  BAR.SYNC.DEFER_BLOCKING 0x0 ;  /* 0x0000000000007b1d */ /* 0x000fe20000010000 */
[-C--:B------:R-:W-:Y:S01]  /*28a0*/  FFMA R93, R20, R19.reuse, R93 ;  /* 0x00000013145d7223 */ /* 0x080fe2000000005d */
[-C--:B------:R-:W-:Y:S01]  /*28b0*/  FFMA R92, R21, R19.reuse, R92 ;  /* 0x00000013155c7223 */ /* 0x080fe2000000005c */
[-C--:B------:R-:W-:Y:S01]  /*28c0*/  FFMA R95, R22, R19.reuse, R95 ;  /* 0x00000013165f7223 */ /* 0x080fe2000000005f */
[----:B------:R-:W-:Y:S01]  /*28d0*/  FFMA R94, R23, R19, R94 ;  /* 0x00000013175e7223 */ /* 0x000fe2000000005e */
[-C--:B------:R-:W-:Y:S01]  /*28e0*/  FFMA R104, R39, R14.reuse, R30 ;  /* 0x0000000e27687223 */ /* 0x080fe2000000001e */
[----:B------:R-:W-:Y:S01]  /*28f0*/  UIADD3 UR4, UPT, UPT, UR4, 0x400, URZ ;  /* 0x0000040004047890 */ /* 0x000fe2000fffe0ff */
[----:B------:R-:W-:Y:S01]  /*2900*/  UMOV UR8, UR9 ;  /* 0x0000000900087c82 */ /* 0x000fe20008000000 */
        /* <DEDUP_REMOVED lines=14> */
[----:B------:R1:W3:Y:S01]  /*29f0*/  LDS.128 R28, [R107+UR9] ;  /* 0x000000096b1c7984 */ /* 0x0002e20008000c00 */
[----:B------:R-:W-:-:S03]  /*2a00*/  FFMA R96, R39, R15, R96 ;  /* 0x0000000f27607223 */ /* 0x000fc60000000060 */
[----:B------:R1:W4:Y:S01]  /*2a10*/  LDS.128 R24, [R107+UR9+0x10] ;  /* 0x000010096b187984 */ /* 0x0003220008000c00 */
[----:B-----5:R-:W-:-:S03]  /*2a20*/  FFMA R97, R32, R40, R97 ;  /* 0x0000002820617223 */ /* 0x020fc60000000061 */
[----:B------:R1:W1:Y:S01]  /*2a30*/  LDS.128 R20, [R75+UR7] ;  /* 0x000000074b147984 */ /* 0x0002620008000c00 */
[----:B------:R-:W-:-:S03]  /*2a40*/  FFMA R86, R33, R40, R86 ;  /* 0x0000002821567223 */ /* 0x000fc60000000056 */
[----:B------:R0:W1:Y:S01]  /*2a50*/  LDS.128 R16, [R75+UR7+0x10] ;  /* 0x000010074b107984 */ /* 0x0000620008000c00 */
        /* <DEDUP_REMOVED lines=9> */
[-C--:B0-----:R-:W-:Y:S01]  /*2af0*/  FFMA R12, R35, R41.reuse, R116 ;  /* 0x00000029230c7223 */ /* 0x081fe20000000074 */
[-C--:B--2---:R-:W-:Y:S01]  /*2b00*/  FFMA R13, R36, R41.reuse, R117 ;  /* 0x00000029240d7223 */ /* 0x084fe20000000075 */
        /* <DEDUP_REMOVED lines=19> */
[----:B---3--:R-:W-:Y:S06]  /*2c40*/  @P0 BRA `(.L_x_1) ;  /* 0xffffffdc00000947 */ /* 0x008fec000383ffff */
.L_x_0:
[----:B------:R-:W0:Y:S01]  /*2c50*/  LDCU.64 UR4, c[0x0][0x3a8] ;  /* 0x00007500ff0477ac */ /* 0x000e220008000a00 */
[----:B-1----:R-:W-:Y:S02]  /*2c60*/  IMAD R16, R64, UR12, R45 ;  /* 0x0000000c40107c24 */ /* 0x002fe4000f8e022d */
[----:B------:R-:W-:-:S03]  /*2c70*/  IMAD R77, R77, R64, R79 ;  /* 0x000000404d4d7224 */ /* 0x000fc600078e024f */
[----:B------:R-:W-:Y:S02]  /*2c80*/  SHF.L.U32 R16, R16, 0x7, RZ ;  /* 0x0000000710107819 */ /* 0x000fe400000006ff */
[----:B------:R-:W-:Y:S02]  /*2c90*/  SHF.R.S32.HI R17, RZ, 0x1f, R77 ;  /* 0x0000001fff117819 */ /* 0x000fe4000001144d */
[----:B------:R-:W-:-:S04]  /*2ca0*/  IADD3 R77, P0, PT, R16, R77, RZ ;  /* 0x0000004d104d7210 */ /* 0x000fc80007f1e0ff */
[----:B------:R-:W-:Y:S02]  /*2cb0*/  LEA.HI.X.SX32 R16, R16, R17, 0x1, P0 ;  /* 0x0000001110107211 */ /* 0x000fe400000f0eff */
[C---:B0-----:R-:W-:Y:S01]  /*2cc0*/  LEA R114, P0, R77.reuse, UR4, 0x2 ;  /* 0x000000044d727c11 */ /* 0x041fe2000f8010ff */
[----:B------:R-:W0:Y:S03]  /*2cd0*/  LDCU UR4, c[0x0][0x3a0] ;  /* 0x00007400ff0477ac */ /* 0x000e260008000800 */
[----:B------:R-:W-:Y:S01]  /*2ce0*/  LEA.HI.X R115, R77, UR5, R16, 0x2, P0 ;  /* 0x000000054d737c11 */ /* 0x000fe200080f1410 */
[----:B------:R-:W1:Y:S02]  /*2cf0*/  LDCU UR5, c[0x0][0x38c] ;  /* 0x00007180ff0577ac */ /* 0x000e640008000800 */
[C---:B------:R-:W-:Y:S02]  /*2d00*/  IMAD.WIDE R112, R64.reuse, 0x4, R114 ;  /* 0x0000000440707825 */ /* 0x040fe400078e0272 */
[----:B------:R-:W0:Y:S04]  /*2d10*/  LDG.E.128 R16, desc[UR10][R114.64] ;  /* 0x0000000a72107981 */ /* 0x000e28000c1e1d00 */
[----:B------:R-:W2:Y:S04]  /*2d20*/  LDG.E.128 R32, desc[UR10][R112.64] ;  /* 0x0000000a70207981 */ /* 0x000ea8000c1e1d00 */
[----:B------:R-:W3:Y:S01]  /*2d30*/  LDG.E.128 R20, desc[UR10][R112.64+0x10] ;  /* 0x0000100a70147981 */ /* 0x000ee2000c1e1d00 */
[----:B------:R-:W-:-:S03]  /*2d40*/  IMAD.WIDE R108, R64, 0x4, R112 ;  /* 0x00000004406c7825 */ /* 0x000fc600078e0270 */
[----:B------:R-:W5:Y:S04]  /*2d50*/  LDG.E.128 R28, desc[UR10][R114.64+0x10] ;  /* 0x0000100a721c7981 */ /* 0x000f68000c1e1d00 */
[----:B----4-:R-:W4:Y:S04]  /*2d60*/  LDG.E.128 R24, desc[UR10][R108.64] ;  /* 0x0000000a6c187981 */ /* 0x010f28000c1e1d00 */
[----:B------:R-:W4:Y:S01]  /*2d70*/  LDG.E.128 R76, desc[UR10][R108.64+0x10] ;  /* 0x0000100a6c4c7981 */ /* 0x000f22000c1e1d00 */
[----:B------:R-:W-:-:S05]  /*2d80*/  IMAD.WIDE R106, R64, 0x4, R108 ;  /* 0x00000004406a7825 */ /* 0x000fca00078e026c */
[----:B------:R-:W4:Y:S01]  /*2d90*/  LDG.E.128 R36, desc[UR10][R106.64] ;  /* 0x0000000a6a247981 */ /* 0x000f22000c1e1d00 */
[----:B------:R-:W-:-:S03]  /*2da0*/  IMAD.WIDE R110, R64, 0x4, R106 ;  /* 0x00000004406e7825 */ /* 0x000fc600078e026a */
[----:B------:R-:W4:Y:S01]  /*2db0*/  LDG.E.128 R44, desc[UR10][R106.64+0x10] ;  /* 0x0000100a6a2c7981 */ /* 0x000f22000c1e1d00 */
[----:B------:R-:W-:-:S03]  /*2dc0*/  IMAD.WIDE R116, R64, 0x4, R110 ;  /* 0x0000000440747825 */ /* 0x000fc600078e026e */
[----:B------:R-:W4:Y:S01]  /*2dd0*/  LDG.E.128 R40, desc[UR10][R110.64] ;  /* 0x0000000a6e287981 */ /* 0x000f22000c1e1d00 */
[----:B0-----:R-:W-:Y:S01]  /*2de0*/  FMUL R17, R17, UR4 ;  /* 0x0000000411117c20 */ /* 0x001fe20008400000 */
[----:B------:R-:W-:Y:S01]  /*2df0*/  FMUL R16, R16, UR4 ;  /* 0x0000000410107c20 */ /* 0x000fe20008400000 */
[----:B--2---:R-:W-:Y:S02]  /*2e00*/  FMUL R73, R35, UR4 ;  /* 0x0000000423497c20 */ /* 0x004fe40008400000 */
[----:B-1----:R-:W-:Y:S01]  /*2e10*/  FFMA R17, R70, UR5, R17 ;  /* 0x0000000546117c23 */ /* 0x002fe20008000011 */
[----:B------:R-:W-:Y:S01]  /*2e20*/  FFMA R16, R71, UR5, R16 ;  /* 0x0000000547107c23 */ /* 0x000fe20008000010 */
[----:B---3--:R-:W-:Y:S01]  /*2e30*/  FMUL R70, R20, UR4 ;  /* 0x0000000414467c20 */ /* 0x008fe20008400000 */
[----:B------:R-:W-:Y:S01]  /*2e40*/  FMUL R71, R21, UR4 ;  /* 0x0000000415477c20 */ /* 0x000fe20008400000 */
[----:B------:R-:W-:Y:S01]  /*2e50*/  FMUL R19, R19, UR4 ;  /* 0x0000000413137c20 */ /* 0x000fe20008400000 */
[----:B------:R-:W-:Y:S01]  /*2e60*/  FMUL R118, R22, UR4 ;  /* 0x0000000416767c20 */ /* 0x000fe20008400000 */
[----:B------:R-:W-:Y:S01]  /*2e70*/  FMUL R119, R23, UR4 ;  /* 0x0000000417777c20 */ /* 0x000fe20008400000 */
[----:B-----5:R-:W-:Y:S01]  /*2e80*/  FMUL R28, R28, UR4 ;  /* 0x000000041c1c7c20 */ /* 0x020fe20008400000 */
[----:B------:R-:W-:Y:S01]  /*2e90*/  FFMA R23, R56, UR5, R73 ;  /* 0x0000000538177c23 */ /* 0x000fe20008000049 */
[----:B------:R-:W-:Y:S01]  /*2ea0*/  FMUL R29, R29, UR4 ;  /* 0x000000041d1d7c20 */ /* 0x000fe20008400000 */
[----:B------:R-:W-:Y:S01]  /*2eb0*/  FFMA R56, R57, UR5, R70 ;  /* 0x0000000539387c23 */ /* 0x000fe20008000046 */
[----:B------:R-:W-:Y:S01]  /*2ec0*/  FMUL R30, R30, UR4 ;  /* 0x000000041e1e7c20 */ /* 0x000fe20008400000 */
[----:B------:R-:W-:Y:S01]  /*2ed0*/  FMUL R31, R31, UR4 ;  /* 0x000000041f1f7c20 */ /* 0x000fe20008400000 */
[----:B------:R-:W-:Y:S01]  /*2ee0*/  FFMA R57, R58, UR5, R71 ;  /* 0x000000053a397c23 */ /* 0x000fe20008000047 */
[----:B------:R-:W-:Y:S01]  /*2ef0*/  FFMA R19, R48, UR5, R19 ;  /* 0x0000000530137c23 */ /* 0x000fe20008000013 */
[----:B------:R-:W-:Y:S01]  /*2f00*/  FFMA R58, R59, UR5, R118 ;  /* 0x000000053b3a7c23 */ /* 0x000fe20008000076 */
[----:B------:R-:W-:Y:S01]  /*2f10*/  FMUL R18, R18, UR4 ;  /* 0x0000000412127c20 */ /* 0x000fe20008400000 */
[----:B------:R-:W-:Y:S01]  /*2f20*/  FFMA R48, R49, UR5, R28 ;  /* 0x0000000531307c23 */ /* 0x000fe2000800001c */
[----:B------:R-:W-:Y:S01]  /*2f30*/  FFMA R59, R52, UR5, R119 ;  /* 0x00000005343b7c23 */ /* 0x000fe20008000077 */
[----:B------:R-:W-:Y:S01]  /*2f40*/  FFMA R49, R50, UR5, R29 ;  /* 0x0000000532317c23 */ /* 0x000fe2000800001d */
[----:B------:R-:W-:-:S04]  /*2f50*/  IMAD.WIDE R118, R64, 0x4, R116 ;  /* 0x0000000440767825 */ /* 0x000fc800078e0274 */
[----:B------:R-:W-:Y:S01]  /*2f60*/  FFMA R50, R51, UR5, R30 ;  /* 0x0000000533327c23 */ /* 0x000fe2000800001e */
[----:B----4-:R-:W-:Y:S01]  /*2f70*/  FMUL R24, R24, UR4 ;  /* 0x0000000418187c20 */ /* 0x010fe20008400000 */
[----:B------:R-:W-:Y:S01]  /*2f80*/  FFMA R51, R68, UR5, R31 ;  /* 0x0000000544337c23 */ /* 0x000fe2000800001f */
[----:B------:R-:W-:Y:S01]  /*2f90*/  FMUL R25, R25, UR4 ;  /* 0x0000000419197c20 */ /* 0x000fe20008400000 */
[----:B------:R-:W-:Y:S01]  /*2fa0*/  FFMA R18, R67, UR5, R18 ;  /* 0x0000000543127c23 */ /* 0x000fe20008000012 */
[----:B------:R-:W2:Y:S01]  /*2fb0*/  LDG.E.128 R28, desc[UR10][R116.64] ;  /* 0x0000000a741c7981 */ /* 0x000ea2000c1e1d00 */
[----:B------:R-:W-:Y:S01]  /*2fc0*/  FMUL R68, R26, UR4 ;  /* 0x000000041a447c20 */ /* 0x000fe20008400000 */
[----:B------:R-:W-:Y:S01]  /*2fd0*/  FMUL R75, R33, UR4 ;  /* 0x00000004214b7c20 */ /* 0x000fe20008400000 */
[----:B------:R-:W-:Y:S01]  /*2fe0*/  FMUL R72, R34, UR4 ;  /* 0x0000000422487c20 */ /* 0x000fe20008400000 */
[----:B------:R-:W-:Y:S01]  /*2ff0*/  FMUL R67, R27, UR4 ;  /* 0x000000041b437c20 */ /* 0x000fe20008400000 */
[----:B------:R-:W-:Y:S01]  /*3000*/  FMUL R76, R76, UR4 ;  /* 0x000000044c4c7c20 */ /* 0x000fe20008400000 */
[----:B------:R-:W-:Y:S01]  /*3010*/  FMUL R74, R32, UR4 ;  /* 0x00000004204a7c20 */ /* 0x000fe20008400000 */
[----:B------:R-:W-:Y:S01]  /*3020*/  FFMA R52, R53, UR5, R24 ;  /* 0x0000000535347c23 */ /* 0x000fe20008000018 */
[----:B------:R-:W-:Y:S01]  /*3030*/  FMUL R77, R77, UR4 ;  /* 0x000000044d4d7c20 */ /* 0x000fe20008400000 */
[----:B------:R-:W-:Y:S01]  /*3040*/  FFMA R53, R54, UR5, R25 ;  /* 0x0000000536357c23 */ /* 0x000fe20008000019 */
[----:B------:R-:W-:Y:S01]  /*3050*/  FMUL R78, R78, UR4 ;  /* 0x000000044e4e7c20 */ /* 0x000fe20008400000 */
[----:B------:R-:W-:-:S04]  /*3060*/  IMAD.WIDE R120, R64, 0x4, R118 ;  /* 0x0000000440787825 */ /* 0x000fc800078e0276 */
[----:B------:R-:W-:Y:S01]  /*3070*/  FFMA R54, R55, UR5, R68 ;  /* 0x0000000537367c23 */ /* 0x000fe20008000044 */
[----:B------:R-:W3:Y:S01]  /*3080*/  LDG.E.128 R32, desc[UR10][R110.64+0x10] ;  /* 0x0000100a6e207981 */ /* 0x000ee2000c1e1d00 */
[----:B------:R-:W-:Y:S01]  /*3090*/  FFMA R21, R62, UR5, R75 ;  /* 0x000000053e157c23 */ /* 0x000fe2000800004b */
[----:B------:R-:W-:Y:S01]  /*30a0*/  FFMA R22, R63, UR5, R72 ;  /* 0x000000053f167c23 */ /* 0x000fe20008000048 */
[----:B------:R-:W-:Y:S01]  /*30b0*/  FFMA R55, R60, UR5, R67 ;  /* 0x000000053c377c23 */ /* 0x000fe20008000043 */
[----:B------:R-:W4:Y:S01]  /*30c0*/  LDG.E.128 R24, desc[UR10][R116.64+0x10] ;  /* 0x0000100a74187981 */ /* 0x000f22000c1e1d00 */
[----:B------:R-:W-:Y:S01]  /*30d0*/  FFMA R76, R61, UR5, R76 ;  /* 0x000000053d4c7c23 */ /* 0x000fe2000800004c */
[----:B------:R-:W-:Y:S01]  /*30e0*/  FFMA R20, R65, UR5, R74 ;  /* 0x0000000541147c23 */ /* 0x000fe2000800004a */
[----:B------:R-:W-:Y:S01]  /*30f0*/  FFMA R77, R66, UR5, R77 ;  /* 0x00000005424d7c23 */ /* 0x000fe2000800004d */
[----:B------:R-:W5:Y:S01]  /*3100*/  LDG.E.128 R60, desc[UR10][R118.64] ;  /* 0x0000000a763c7981 */ /* 0x000f62000c1e1d00 */
[----:B------:R-:W-:-:S03]  /*3110*/  FFMA R78, R69, UR5, R78 ;  /* 0x00000005454e7c23 */ /* 0x000fc6000800004e */
[----:B------:R-:W5:Y:S04]  /*3120*/  LDG.E.128 R64, desc[UR10][R118.64+0x10] ;  /* 0x0000100a76407981 */ /* 0x000f68000c1e1d00 */
[----:B------:R-:W5:Y:S04]  /*3130*/  LDG.E.128 R68, desc[UR10][R120.64] ;  /* 0x0000000a78447981 */ /* 0x000f68000c1e1d00 */
[----:B------:R-:W5:Y:S01]  /*3140*/  LDG.E.128 R72, desc[UR10][R120.64+0x10] ;  /* 0x0000100a78487981 */ /* 0x000f62000c1e1d00 */
[----:B------:R-:W-:Y:S01]  /*3150*/  FMUL R79, R79, UR4 ;  /* 0x000000044f4f7c20 */ /* 0x000fe20008400000 */
        /* <DEDUP_REMOVED lines=8> */
[----:B------:R0:W-:Y:S01]  /*31e0*/  STG.E.128 desc[UR10][R114.64], R16 ;  /* 0x0000001072007986 */ /* 0x0001e2000c101d0a */
[----:B------:R-:W-:-:S03]  /*31f0*/  FFMA R79, R104, UR5, R79 ;  /* 0x00000005684f7c23 */ /* 0x000fc6000800004f */
[----:B------:R-:W-:Y:S01]  /*3200*/  STG.E.128 desc[UR10][R114.64+0x10], R48 ;  /* 0x0000103072007986 */ /* 0x000fe2000c101d0a */
[----:B------:R-:W-:-:S03]  /*3210*/  FMUL R40, R40, UR4 ;  /* 0x0000000428287c20 */ /* 0x000fc60008400000 */
[----:B------:R1:W-:Y:S01]  /*3220*/  STG.E.128 desc[UR10][R112.64], R20 ;  /* 0x0000001470007986 */ /* 0x0003e2000c101d0a */
[----:B------:R-:W-:Y:S01]  /*3230*/  FMUL R41, R41, UR4 ;  /* 0x0000000429297c20 */ /* 0x000fe20008400000 */
[----:B------:R-:W-:Y:S01]  /*3240*/  FMUL R42, R42, UR4 ;  /* 0x000000042a2a7c20 */ /* 0x000fe20008400000 */
[----:B------:R-:W-:Y:S01]  /*3250*/  FMUL R43, R43, UR4 ;  /* 0x000000042b2b7c20 */ /* 0x000fe20008400000 */
[----:B------:R-:W-:Y:S01]  /*3260*/  STG.E.128 desc[UR10][R112.64+0x10], R56 ;  /* 0x0000103870007986 */ /* 0x000fe2000c101d0a */
[----:B0-----:R-:W-:Y:S01]  /*3270*/  FFMA R16, R105, UR5, R36 ;  /* 0x0000000569107c23 */ /* 0x001fe20008000024 */
[----:B------:R-:W-:Y:S01]  /*3280*/  FFMA R17, R102, UR5, R37 ;  /* 0x0000000566117c23 */ /* 0x000fe20008000025 */
[----:B------:R-:W-:Y:S01]  /*3290*/  FFMA R18, R103, UR5, R38 ;  /* 0x0000000567127c23 */ /* 0x000fe20008000026 */
[----:B------:R-:W-:Y:S01]  /*32a0*/  FFMA R19, R100, UR5, R39 ;  /* 0x0000000564137c23 */ /* 0x000fe20008000027 */
[----:B------:R-:W-:Y:S01]  /*32b0*/  STG.E.128 desc[UR10][R108.64], R52 ;  /* 0x000000346c007986 */ /* 0x000fe2000c101d0a */
[----:B-1----:R-:W-:Y:S01]  /*32c0*/  FFMA R20, R101, UR5, R44 ;  /* 0x0000000565147c23 */ /* 0x002fe2000800002c */
[----:B------:R-:W-:Y:S01]  /*32d0*/  FFMA R21, R98, UR5, R45 ;  /* 0x0000000562157c23 */ /* 0x000fe2000800002d */
[----:B------:R-:W-:Y:S01]  /*32e0*/  FFMA R22, R99, UR5, R46 ;  /* 0x0000000563167c23 */ /* 0x000fe2000800002e */
[----:B------:R-:W-:Y:S01]  /*32f0*/  FFMA R23, R96, UR5, R47 ;  /* 0x0000000560177c23 */ /* 0x000fe2000800002f */
[----:B------:R-:W-:Y:S04]  /*3300*/  STG.E.128 desc[UR10][R108.64+0x10], R76 ;  /* 0x0000104c6c007986 */ /* 0x000fe8000c101d0a */
[----:B------:R0:W-:Y:S04]  /*3310*/  STG.E.128 desc[UR10][R106.64], R16 ;  /* 0x000000106a007986 */ /* 0x0001e8000c101d0a */
[----:B------:R1:W-:Y:S01]  /*3320*/  STG.E.128 desc[UR10][R106.64+0x10], R20 ;  /* 0x000010146a007986 */ /* 0x0003e2000c101d0a */
[----:B0-----:R-:W-:Y:S01]  /*3330*/  FFMA R16, R97, UR5, R40 ;  /* 0x0000000561107c23 */ /* 0x001fe20008000028 */
[----:B------:R-:W-:Y:S01]  /*3340*/  FFMA R17, R86, UR5, R41 ;  /* 0x0000000556117c23 */ /* 0x000fe20008000029 */
[----:B------:R-:W-:Y:S01]  /*3350*/  FFMA R18, R87, UR5, R42 ;  /* 0x0000000557127c23 */ /* 0x000fe2000800002a */
[----:B------:R-:W-:-:S05]  /*3360*/  FFMA R19, R84, UR5, R43 ;  /* 0x0000000554137c23 */ /* 0x000fca000800002b */
[----:B------:R-:W-:Y:S01]  /*3370*/  STG.E.128 desc[UR10][R110.64], R16 ;  /* 0x000000106e007986 */ /* 0x000fe2000c101d0a */
[----:B--2---:R-:W-:Y:S01]  /*3380*/  FMUL R30, R30, UR4 ;  /* 0x000000041e1e7c20 */ /* 0x004fe20008400000 */
[----:B------:R-:W-:Y:S01]  /*3390*/  FMUL R31, R31, UR4 ;  /* 0x000000041f1f7c20 */ /* 0x000fe20008400000 */
[----:B------:R-:W-:Y:S02]  /*33a0*/  FMUL R29, R29, UR4 ;  /* 0x000000041d1d7c20 */ /* 0x000fe40008400000 */
[----:B------:R-:W-:Y:S01]  /*33b0*/  FFMA R30, R15, UR5, R30 ;  /* 0x000000050f1e7c23 */ /* 0x000fe2000800001e */
[----:B------:R-:W-:Y:S01]  /*33c0*/  FFMA R31, R12, UR5, R31 ;  /* 0x000000050c1f7c23 */ /* 0x000fe2000800001f */
[----:B------:R-:W-:Y:S01]  /*33d0*/  FFMA R29, R14, UR5, R29 ;  /* 0x000000050e1d7c23 */ /* 0x000fe2000800001d */
[----:B------:R-:W-:Y:S01]  /*33e0*/  FMUL R28, R28, UR4 ;  /* 0x000000041c1c7c20 */ /* 0x000fe20008400000 */
[----:B---3--:R-:W-:Y:S01]  /*33f0*/  FMUL R32, R32, UR4 ;  /* 0x0000000420207c20 */ /* 0x008fe20008400000 */
[----:B------:R-:W-:Y:S01]  /*3400*/  FMUL R33, R33, UR4 ;  /* 0x0000000421217c20 */ /* 0x000fe20008400000 */
[----:B------:R-:W-:Y:S01]  /*3410*/  FMUL R34, R34, UR4 ;  /* 0x0000000422227c20 */ /* 0x000fe20008400000 */
[----:B------:R-:W-:Y:S01]  /*3420*/  FMUL R35, R35, UR4 ;  /* 0x0000000423237c20 */ /* 0x000fe20008400000 */
[----:B----4-:R-:W-:Y:S01]  /*3430*/  FMUL R12, R24, UR4 ;  /* 0x00000004180c7c20 */ /* 0x010fe20008400000 */
[----:B------:R-:W-:Y:S01]  /*3440*/  FMUL R15, R27, UR4 ;  /* 0x000000041b0f7c20 */ /* 0x000fe20008400000 */
[----:B------:R-:W-:Y:S01]  /*3450*/  FMUL R25, R25, UR4 ;  /* 0x0000000419197c20 */ /* 0x000fe20008400000 */
[----:B------:R-:W-:Y:S01]  /*3460*/  FMUL R14, R26, UR4 ;  /* 0x000000041a0e7c20 */ /* 0x000fe20008400000 */
[----:B-----5:R-:W-:Y:S01]  /*3470*/  FMUL R60, R60, UR4 ;  /* 0x000000043c3c7c20 */ /* 0x020fe20008400000 */
        /* <DEDUP_REMOVED lines=15> */
[----:B-1----:R-:W-:Y:S01]  /*3570*/  FFMA R20, R85, UR5, R32 ;  /* 0x0000000555147c23 */ /* 0x002fe20008000020 */
[----:B------:R-:W-:Y:S01]  /*3580*/  FFMA R21, R82, UR5, R33 ;  /* 0x0000000552157c23 */ /* 0x000fe20008000021 */
        /* <DEDUP_REMOVED lines=23> */
[----:B------:R-:W-:Y:S04]  /*3700*/  STG.E.128 desc[UR10][R110.64+0x10], R20 ;  /* 0x000010146e007986 */ /* 0x000fe8000c101d0a */
[----:B------:R-:W-:Y:S04]  /*3710*/  STG.E.128 desc[UR10][R116.64], R28 ;  /* 0x0000001c74007986 */ /* 0x000fe8000c101d0a */
[----:B------:R-:W-:Y:S04]  /*3720*/  STG.E.128 desc[UR10][R116.64+0x10], R12 ;  /* 0x0000100c74007986 */ /* 0x000fe8000c101d0a */
[----:B------:R-:W-:Y:S04]  /*3730*/  STG.E.128 desc[UR10][R118.64], R8 ;  /* 0x0000000876007986 */ /* 0x000fe8000c101d0a */
[----:B------:R-:W-:Y:S04]  /*3740*/  STG.E.128 desc[UR10][R118.64+0x10], R64 ;  /* 0x0000104076007986 */ /* 0x000fe8000c101d0a */
[----:B------:R-:W-:Y:S04]  /*3750*/  STG.E.128 desc[UR10][R120.64], R68 ;  /* 0x0000004478007986 */ /* 0x000fe8000c101d0a */
[----:B------:R-:W-:Y:S01]  /*3760*/  STG.E.128 desc[UR10][R120.64+0x10], R72 ;  /* 0x0000104878007986 */ /* 0x000fe2000c101d0a */
[----:B------:R-:W-:Y:S05]  /*3770*/  EXIT ;  /* 0x000000000000794d */ /* 0x000fea0003800000 */
.L_x_2:
[----:B------:R-:W-:-:S00]  /*3780*/  BRA `(.L_x_2) ;  /* 0xfffffffc00fc7947 */ /* 0x000fc0000383ffff */
[----:B------:R-:W-:-:S00]  /*3790*/  NOP ;  /* 0x0000000000007918 */ /* 0x000fc00000000000 */
        /* <DEDUP_REMOVED lines=14> */
.L_x_3:


//--------------------- .nv.shared._Z24gemm12_8x8_double_bufferiiifPfS_fS_ --------------------------
	.section	.nv.shared._Z24gemm12_8x8_double_bufferiiifPfS_fS_,"aw",@nobits
	.sectionflags	@""
	.align	4
.nv.shared._Z24gemm12_8x8_double_bufferiiifPfS_fS_:
	.zero		17408


//--------------------- .nv.shared.reserved.0     --------------------------
	.section	.nv.shared.reserved.0,"aw",@nobits
	.weak		__nv_reservedSMEM_offset_0_alias
	.size		__nv_reservedSMEM_offset_0_alias, 0, 64
	.other		__nv_reservedSMEM_offset_0_alias,@"STO_CUDA_RESERVED_SHARED STV_DEFAULT"
__nv_reservedSMEM_offset_0_alias:
	.zero		0
	.zero		64


//--------------------- .nv.constant0._Z24gemm12_8x8_double_bufferiiifPfS_fS_ --------------------------
	.section	.nv.constant0._Z24gemm12_8x8_double_bufferiiifPfS_fS_,"a",@progbits
	.sectionflags	@""
	.align	4
.nv.constant0._Z24gemm12_8x8_double_bufferiiifPfS_fS_:
	.zero		944


//--------------------- SYMBOLS --------------------------

	.type		.nv.reservedSmem.offset0,@object
	.size		.nv.reservedSmem.offset0,0x4
	.type		.nv.reservedSmem.cap,@object
	.size		.nv.reservedSmem.cap,0x4
